//
// Generated by NVIDIA NVVM Compiler
//
// Compiler Build ID: CL-36424714
// Cuda compilation tools, release 13.0, V13.0.88
// Based on NVVM 20.0.0
//

.version 9.0
.target sm_100
.address_size 64

	// .globl	_Z13forward_layerPdS_S_S_ii

.visible .entry _Z13forward_layerPdS_S_S_ii(
	.param .u64 .ptr .align 1 _Z13forward_layerPdS_S_S_ii_param_0,
	.param .u64 .ptr .align 1 _Z13forward_layerPdS_S_S_ii_param_1,
	.param .u64 .ptr .align 1 _Z13forward_layerPdS_S_S_ii_param_2,
	.param .u64 .ptr .align 1 _Z13forward_layerPdS_S_S_ii_param_3,
	.param .u32 _Z13forward_layerPdS_S_S_ii_param_4,
	.param .u32 _Z13forward_layerPdS_S_S_ii_param_5
)
{
	.reg .pred 	%p<14>;
	.reg .b32 	%r<53>;
	.reg .b32 	%f<3>;
	.reg .b64 	%rd<34>;
	.reg .b64 	%fd<129>;

	ld.param.u64 	%rd13, [_Z13forward_layerPdS_S_S_ii_param_0];
	ld.param.u64 	%rd14, [_Z13forward_layerPdS_S_S_ii_param_1];
	ld.param.u64 	%rd11, [_Z13forward_layerPdS_S_S_ii_param_2];
	ld.param.u64 	%rd12, [_Z13forward_layerPdS_S_S_ii_param_3];
	ld.param.u32 	%r26, [_Z13forward_layerPdS_S_S_ii_param_4];
	ld.param.u32 	%r27, [_Z13forward_layerPdS_S_S_ii_param_5];
	cvta.to.global.u64 	%rd1, %rd14;
	cvta.to.global.u64 	%rd2, %rd13;
	mov.u32 	%r28, %ctaid.x;
	mov.u32 	%r29, %ntid.x;
	mov.u32 	%r30, %tid.x;
	mad.lo.s32 	%r1, %r28, %r29, %r30;
	setp.ge.s32 	%p1, %r1, %r27;
	@%p1 bra 	$L__BB0_18;
	cvta.to.global.u64 	%rd15, %rd12;
	cvta.to.global.u64 	%rd16, %rd11;
	mul.wide.s32 	%rd17, %r1, 8;
	add.s64 	%rd18, %rd16, %rd17;
	ld.global.f64 	%fd127, [%rd18];
	add.s64 	%rd3, %rd15, %rd17;
	st.global.f64 	[%rd3], %fd127;
	setp.lt.s32 	%p2, %r26, 1;
	@%p2 bra 	$L__BB0_14;
	mul.lo.s32 	%r2, %r26, %r1;
	and.b32  	%r3, %r26, 15;
	setp.lt.u32 	%p3, %r26, 16;
	mov.b32 	%r49, 0;
	@%p3 bra 	$L__BB0_5;
	and.b32  	%r49, %r26, 2147483632;
	neg.s32 	%r47, %r49;
	add.s64 	%rd32, %rd2, 64;
	add.s64 	%rd5, %rd1, 64;
	mov.u32 	%r46, %r2;
$L__BB0_4:
	.pragma "nounroll";
	mul.wide.s32 	%rd19, %r46, 8;
	add.s64 	%rd20, %rd5, %rd19;
	ld.global.f64 	%fd16, [%rd32+-64];
	ld.global.f64 	%fd17, [%rd20+-64];
	fma.rn.f64 	%fd18, %fd16, %fd17, %fd127;
	st.global.f64 	[%rd3], %fd18;
	ld.global.f64 	%fd19, [%rd32+-56];
	ld.global.f64 	%fd20, [%rd20+-56];
	fma.rn.f64 	%fd21, %fd19, %fd20, %fd18;
	st.global.f64 	[%rd3], %fd21;
	ld.global.f64 	%fd22, [%rd32+-48];
	ld.global.f64 	%fd23, [%rd20+-48];
	fma.rn.f64 	%fd24, %fd22, %fd23, %fd21;
	st.global.f64 	[%rd3], %fd24;
	ld.global.f64 	%fd25, [%rd32+-40];
	ld.global.f64 	%fd26, [%rd20+-40];
	fma.rn.f64 	%fd27, %fd25, %fd26, %fd24;
	st.global.f64 	[%rd3], %fd27;
	ld.global.f64 	%fd28, [%rd32+-32];
	ld.global.f64 	%fd29, [%rd20+-32];
	fma.rn.f64 	%fd30, %fd28, %fd29, %fd27;
	st.global.f64 	[%rd3], %fd30;
	ld.global.f64 	%fd31, [%rd32+-24];
	ld.global.f64 	%fd32, [%rd20+-24];
	fma.rn.f64 	%fd33, %fd31, %fd32, %fd30;
	st.global.f64 	[%rd3], %fd33;
	ld.global.f64 	%fd34, [%rd32+-16];
	ld.global.f64 	%fd35, [%rd20+-16];
	fma.rn.f64 	%fd36, %fd34, %fd35, %fd33;
	st.global.f64 	[%rd3], %fd36;
	ld.global.f64 	%fd37, [%rd32+-8];
	ld.global.f64 	%fd38, [%rd20+-8];
	fma.rn.f64 	%fd39, %fd37, %fd38, %fd36;
	st.global.f64 	[%rd3], %fd39;
	ld.global.f64 	%fd40, [%rd32];
	ld.global.f64 	%fd41, [%rd20];
	fma.rn.f64 	%fd42, %fd40, %fd41, %fd39;
	st.global.f64 	[%rd3], %fd42;
	ld.global.f64 	%fd43, [%rd32+8];
	ld.global.f64 	%fd44, [%rd20+8];
	fma.rn.f64 	%fd45, %fd43, %fd44, %fd42;
	st.global.f64 	[%rd3], %fd45;
	ld.global.f64 	%fd46, [%rd32+16];
	ld.global.f64 	%fd47, [%rd20+16];
	fma.rn.f64 	%fd48, %fd46, %fd47, %fd45;
	st.global.f64 	[%rd3], %fd48;
	ld.global.f64 	%fd49, [%rd32+24];
	ld.global.f64 	%fd50, [%rd20+24];
	fma.rn.f64 	%fd51, %fd49, %fd50, %fd48;
	st.global.f64 	[%rd3], %fd51;
	ld.global.f64 	%fd52, [%rd32+32];
	ld.global.f64 	%fd53, [%rd20+32];
	fma.rn.f64 	%fd54, %fd52, %fd53, %fd51;
	st.global.f64 	[%rd3], %fd54;
	ld.global.f64 	%fd55, [%rd32+40];
	ld.global.f64 	%fd56, [%rd20+40];
	fma.rn.f64 	%fd57, %fd55, %fd56, %fd54;
	st.global.f64 	[%rd3], %fd57;
	ld.global.f64 	%fd58, [%rd32+48];
	ld.global.f64 	%fd59, [%rd20+48];
	fma.rn.f64 	%fd60, %fd58, %fd59, %fd57;
	st.global.f64 	[%rd3], %fd60;
	ld.global.f64 	%fd61, [%rd32+56];
	ld.global.f64 	%fd62, [%rd20+56];
	fma.rn.f64 	%fd127, %fd61, %fd62, %fd60;
	st.global.f64 	[%rd3], %fd127;
	add.s32 	%r47, %r47, 16;
	add.s64 	%rd32, %rd32, 128;
	add.s32 	%r46, %r46, 16;
	setp.ne.s32 	%p4, %r47, 0;
	@%p4 bra 	$L__BB0_4;
$L__BB0_5:
	setp.eq.s32 	%p5, %r3, 0;
	@%p5 bra 	$L__BB0_14;
	and.b32  	%r11, %r26, 7;
	setp.lt.u32 	%p6, %r3, 8;
	@%p6 bra 	$L__BB0_8;
	mul.wide.u32 	%rd21, %r49, 8;
	add.s64 	%rd22, %rd2, %rd21;
	ld.global.f64 	%fd63, [%rd22];
	add.s32 	%r32, %r49, %r2;
	mul.wide.s32 	%rd23, %r32, 8;
	add.s64 	%rd24, %rd1, %rd23;
	ld.global.f64 	%fd64, [%rd24];
	fma.rn.f64 	%fd65, %fd63, %fd64, %fd127;
	st.global.f64 	[%rd3], %fd65;
	ld.global.f64 	%fd66, [%rd22+8];
	ld.global.f64 	%fd67, [%rd24+8];
	fma.rn.f64 	%fd68, %fd66, %fd67, %fd65;
	st.global.f64 	[%rd3], %fd68;
	ld.global.f64 	%fd69, [%rd22+16];
	ld.global.f64 	%fd70, [%rd24+16];
	fma.rn.f64 	%fd71, %fd69, %fd70, %fd68;
	st.global.f64 	[%rd3], %fd71;
	ld.global.f64 	%fd72, [%rd22+24];
	ld.global.f64 	%fd73, [%rd24+24];
	fma.rn.f64 	%fd74, %fd72, %fd73, %fd71;
	st.global.f64 	[%rd3], %fd74;
	ld.global.f64 	%fd75, [%rd22+32];
	ld.global.f64 	%fd76, [%rd24+32];
	fma.rn.f64 	%fd77, %fd75, %fd76, %fd74;
	st.global.f64 	[%rd3], %fd77;
	ld.global.f64 	%fd78, [%rd22+40];
	ld.global.f64 	%fd79, [%rd24+40];
	fma.rn.f64 	%fd80, %fd78, %fd79, %fd77;
	st.global.f64 	[%rd3], %fd80;
	ld.global.f64 	%fd81, [%rd22+48];
	ld.global.f64 	%fd82, [%rd24+48];
	fma.rn.f64 	%fd83, %fd81, %fd82, %fd80;
	st.global.f64 	[%rd3], %fd83;
	ld.global.f64 	%fd84, [%rd22+56];
	ld.global.f64 	%fd85, [%rd24+56];
	fma.rn.f64 	%fd127, %fd84, %fd85, %fd83;
	st.global.f64 	[%rd3], %fd127;
	add.s32 	%r49, %r49, 8;
$L__BB0_8:
	setp.eq.s32 	%p7, %r11, 0;
	@%p7 bra 	$L__BB0_14;
	and.b32  	%r14, %r26, 3;
	setp.lt.u32 	%p8, %r11, 4;
	@%p8 bra 	$L__BB0_11;
	mul.wide.u32 	%rd25, %r49, 8;
	add.s64 	%rd26, %rd2, %rd25;
	ld.global.f64 	%fd86, [%rd26];
	add.s32 	%r33, %r49, %r2;
	mul.wide.s32 	%rd27, %r33, 8;
	add.s64 	%rd28, %rd1, %rd27;
	ld.global.f64 	%fd87, [%rd28];
	fma.rn.f64 	%fd88, %fd86, %fd87, %fd127;
	st.global.f64 	[%rd3], %fd88;
	ld.global.f64 	%fd89, [%rd26+8];
	ld.global.f64 	%fd90, [%rd28+8];
	fma.rn.f64 	%fd91, %fd89, %fd90, %fd88;
	st.global.f64 	[%rd3], %fd91;
	ld.global.f64 	%fd92, [%rd26+16];
	ld.global.f64 	%fd93, [%rd28+16];
	fma.rn.f64 	%fd94, %fd92, %fd93, %fd91;
	st.global.f64 	[%rd3], %fd94;
	ld.global.f64 	%fd95, [%rd26+24];
	ld.global.f64 	%fd96, [%rd28+24];
	fma.rn.f64 	%fd127, %fd95, %fd96, %fd94;
	st.global.f64 	[%rd3], %fd127;
	add.s32 	%r49, %r49, 4;
$L__BB0_11:
	setp.eq.s32 	%p9, %r14, 0;
	@%p9 bra 	$L__BB0_14;
	add.s32 	%r52, %r49, %r2;
	mul.wide.u32 	%rd29, %r49, 8;
	add.s64 	%rd33, %rd2, %rd29;
	neg.s32 	%r51, %r14;
$L__BB0_13:
	.pragma "nounroll";
	mul.wide.s32 	%rd30, %r52, 8;
	add.s64 	%rd31, %rd1, %rd30;
	ld.global.f64 	%fd97, [%rd33];
	ld.global.f64 	%fd98, [%rd31];
	fma.rn.f64 	%fd127, %fd97, %fd98, %fd127;
	st.global.f64 	[%rd3], %fd127;
	add.s32 	%r52, %r52, 1;
	add.s64 	%rd33, %rd33, 8;
	add.s32 	%r51, %r51, 1;
	setp.ne.s32 	%p10, %r51, 0;
	@%p10 bra 	$L__BB0_13;
$L__BB0_14:
	neg.f64 	%fd99, %fd127;
	fma.rn.f64 	%fd100, %fd127, 0dBFF71547652B82FE, 0d4338000000000000;
	{
	.reg .b32 %temp; 
	mov.b64 	{%r23, %temp}, %fd100;
	}
	mov.f64 	%fd101, 0dC338000000000000;
	add.rn.f64 	%fd102, %fd100, %fd101;
	fma.rn.f64 	%fd103, %fd102, 0dBFE62E42FEFA39EF, %fd99;
	fma.rn.f64 	%fd104, %fd102, 0dBC7ABC9E3B39803F, %fd103;
	fma.rn.f64 	%fd105, %fd104, 0d3E5ADE1569CE2BDF, 0d3E928AF3FCA213EA;
	fma.rn.f64 	%fd106, %fd105, %fd104, 0d3EC71DEE62401315;
	fma.rn.f64 	%fd107, %fd106, %fd104, 0d3EFA01997C89EB71;
	fma.rn.f64 	%fd108, %fd107, %fd104, 0d3F2A01A014761F65;
	fma.rn.f64 	%fd109, %fd108, %fd104, 0d3F56C16C1852B7AF;
	fma.rn.f64 	%fd110, %fd109, %fd104, 0d3F81111111122322;
	fma.rn.f64 	%fd111, %fd110, %fd104, 0d3FA55555555502A1;
	fma.rn.f64 	%fd112, %fd111, %fd104, 0d3FC5555555555511;
	fma.rn.f64 	%fd113, %fd112, %fd104, 0d3FE000000000000B;
	fma.rn.f64 	%fd114, %fd113, %fd104, 0d3FF0000000000000;
	fma.rn.f64 	%fd115, %fd114, %fd104, 0d3FF0000000000000;
	{
	.reg .b32 %temp; 
	mov.b64 	{%r24, %temp}, %fd115;
	}
	{
	.reg .b32 %temp; 
	mov.b64 	{%temp, %r25}, %fd115;
	}
	shl.b32 	%r34, %r23, 20;
	add.s32 	%r35, %r34, %r25;
	mov.b64 	%fd128, {%r24, %r35};
	{
	.reg .b32 %temp; 
	mov.b64 	{%temp, %r36}, %fd99;
	}
	mov.b32 	%f2, %r36;
	abs.f32 	%f1, %f2;
	setp.lt.f32 	%p11, %f1, 0f4086232B;
	@%p11 bra 	$L__BB0_17;
	setp.gt.f64 	%p12, %fd127, 0d0000000000000000;
	mov.f64 	%fd116, 0d7FF0000000000000;
	sub.f64 	%fd117, %fd116, %fd127;
	selp.f64 	%fd128, 0d0000000000000000, %fd117, %p12;
	setp.geu.f32 	%p13, %f1, 0f40874800;
	@%p13 bra 	$L__BB0_17;
	shr.u32 	%r37, %r23, 31;
	add.s32 	%r38, %r23, %r37;
	shr.s32 	%r39, %r38, 1;
	shl.b32 	%r40, %r39, 20;
	add.s32 	%r41, %r25, %r40;
	mov.b64 	%fd118, {%r24, %r41};
	sub.s32 	%r42, %r23, %r39;
	shl.b32 	%r43, %r42, 20;
	add.s32 	%r44, %r43, 1072693248;
	mov.b32 	%r45, 0;
	mov.b64 	%fd119, {%r45, %r44};
	mul.f64 	%fd128, %fd119, %fd118;
$L__BB0_17:
	add.f64 	%fd120, %fd128, 0d3FF0000000000000;
	rcp.rn.f64 	%fd121, %fd120;
	st.global.f64 	[%rd3], %fd121;
$L__BB0_18:
	ret;

}
	// .globl	_Z14backward_layerPdS_S_S_S_S_iidb
.visible .entry _Z14backward_layerPdS_S_S_S_S_iidb(
	.param .u64 .ptr .align 1 _Z14backward_layerPdS_S_S_S_S_iidb_param_0,
	.param .u64 .ptr .align 1 _Z14backward_layerPdS_S_S_S_S_iidb_param_1,
	.param .u64 .ptr .align 1 _Z14backward_layerPdS_S_S_S_S_iidb_param_2,
	.param .u64 .ptr .align 1 _Z14backward_layerPdS_S_S_S_S_iidb_param_3,
	.param .u64 .ptr .align 1 _Z14backward_layerPdS_S_S_S_S_iidb_param_4,
	.param .u64 .ptr .align 1 _Z14backward_layerPdS_S_S_S_S_iidb_param_5,
	.param .u32 _Z14backward_layerPdS_S_S_S_S_iidb_param_6,
	.param .u32 _Z14backward_layerPdS_S_S_S_S_iidb_param_7,
	.param .f64 _Z14backward_layerPdS_S_S_S_S_iidb_param_8,
	.param .u8 _Z14backward_layerPdS_S_S_S_S_iidb_param_9
)
{
	.reg .pred 	%p<21>;
	.reg .b16 	%rs<2>;
	.reg .b32 	%r<60>;
	.reg .b64 	%rd<54>;
	.reg .b64 	%fd<220>;

	ld.param.u64 	%rd16, [_Z14backward_layerPdS_S_S_S_S_iidb_param_0];
	ld.param.u64 	%rd20, [_Z14backward_layerPdS_S_S_S_S_iidb_param_1];
	ld.param.u64 	%rd17, [_Z14backward_layerPdS_S_S_S_S_iidb_param_2];
	ld.param.u64 	%rd18, [_Z14backward_layerPdS_S_S_S_S_iidb_param_3];
	ld.param.u64 	%rd21, [_Z14backward_layerPdS_S_S_S_S_iidb_param_4];
	ld.param.u64 	%rd19, [_Z14backward_layerPdS_S_S_S_S_iidb_param_5];
	ld.param.u32 	%r39, [_Z14backward_layerPdS_S_S_S_S_iidb_param_6];
	ld.param.u32 	%r38, [_Z14backward_layerPdS_S_S_S_S_iidb_param_7];
	ld.param.f64 	%fd25, [_Z14backward_layerPdS_S_S_S_S_iidb_param_8];
	ld.param.s8 	%rs1, [_Z14backward_layerPdS_S_S_S_S_iidb_param_9];
	cvta.to.global.u64 	%rd1, %rd21;
	cvta.to.global.u64 	%rd2, %rd20;
	mov.u32 	%r40, %ctaid.x;
	mov.u32 	%r41, %ntid.x;
	mul.lo.s32 	%r42, %r40, %r41;
	mov.u32 	%r43, %tid.x;
	mul.lo.s32 	%r1, %r42, %r43;
	setp.ge.s32 	%p1, %r1, %r39;
	@%p1 bra 	$L__BB1_28;
	setp.ne.s16 	%p2, %rs1, 0;
	@%p2 bra 	$L__BB1_29;
	setp.lt.s32 	%p3, %r38, 1;
	mov.f64 	%fd214, 0d0000000000000000;
	@%p3 bra 	$L__BB1_15;
	mul.lo.s32 	%r2, %r38, %r1;
	and.b32  	%r3, %r38, 15;
	setp.lt.u32 	%p4, %r38, 16;
	mov.f64 	%fd214, 0d0000000000000000;
	mov.b32 	%r50, 0;
	@%p4 bra 	$L__BB1_6;
	and.b32  	%r50, %r38, 2147483632;
	neg.s32 	%r49, %r50;
	add.s64 	%rd50, %rd2, 64;
	mov.f64 	%fd214, 0d0000000000000000;
	mov.u32 	%r48, %r2;
$L__BB1_5:
	.pragma "nounroll";
	mul.wide.s32 	%rd24, %r48, 8;
	add.s64 	%rd25, %rd1, %rd24;
	ld.global.f64 	%fd30, [%rd50+-64];
	ld.global.f64 	%fd31, [%rd25];
	fma.rn.f64 	%fd32, %fd30, %fd31, %fd214;
	ld.global.f64 	%fd33, [%rd50+-56];
	ld.global.f64 	%fd34, [%rd25+8];
	fma.rn.f64 	%fd35, %fd33, %fd34, %fd32;
	ld.global.f64 	%fd36, [%rd50+-48];
	ld.global.f64 	%fd37, [%rd25+16];
	fma.rn.f64 	%fd38, %fd36, %fd37, %fd35;
	ld.global.f64 	%fd39, [%rd50+-40];
	ld.global.f64 	%fd40, [%rd25+24];
	fma.rn.f64 	%fd41, %fd39, %fd40, %fd38;
	ld.global.f64 	%fd42, [%rd50+-32];
	ld.global.f64 	%fd43, [%rd25+32];
	fma.rn.f64 	%fd44, %fd42, %fd43, %fd41;
	ld.global.f64 	%fd45, [%rd50+-24];
	ld.global.f64 	%fd46, [%rd25+40];
	fma.rn.f64 	%fd47, %fd45, %fd46, %fd44;
	ld.global.f64 	%fd48, [%rd50+-16];
	ld.global.f64 	%fd49, [%rd25+48];
	fma.rn.f64 	%fd50, %fd48, %fd49, %fd47;
	ld.global.f64 	%fd51, [%rd50+-8];
	ld.global.f64 	%fd52, [%rd25+56];
	fma.rn.f64 	%fd53, %fd51, %fd52, %fd50;
	ld.global.f64 	%fd54, [%rd50];
	ld.global.f64 	%fd55, [%rd25+64];
	fma.rn.f64 	%fd56, %fd54, %fd55, %fd53;
	ld.global.f64 	%fd57, [%rd50+8];
	ld.global.f64 	%fd58, [%rd25+72];
	fma.rn.f64 	%fd59, %fd57, %fd58, %fd56;
	ld.global.f64 	%fd60, [%rd50+16];
	ld.global.f64 	%fd61, [%rd25+80];
	fma.rn.f64 	%fd62, %fd60, %fd61, %fd59;
	ld.global.f64 	%fd63, [%rd50+24];
	ld.global.f64 	%fd64, [%rd25+88];
	fma.rn.f64 	%fd65, %fd63, %fd64, %fd62;
	ld.global.f64 	%fd66, [%rd50+32];
	ld.global.f64 	%fd67, [%rd25+96];
	fma.rn.f64 	%fd68, %fd66, %fd67, %fd65;
	ld.global.f64 	%fd69, [%rd50+40];
	ld.global.f64 	%fd70, [%rd25+104];
	fma.rn.f64 	%fd71, %fd69, %fd70, %fd68;
	ld.global.f64 	%fd72, [%rd50+48];
	ld.global.f64 	%fd73, [%rd25+112];
	fma.rn.f64 	%fd74, %fd72, %fd73, %fd71;
	ld.global.f64 	%fd75, [%rd50+56];
	ld.global.f64 	%fd76, [%rd25+120];
	fma.rn.f64 	%fd214, %fd75, %fd76, %fd74;
	add.s32 	%r49, %r49, 16;
	add.s64 	%rd50, %rd50, 128;
	add.s32 	%r48, %r48, 16;
	setp.ne.s32 	%p5, %r49, 0;
	@%p5 bra 	$L__BB1_5;
$L__BB1_6:
	setp.eq.s32 	%p6, %r3, 0;
	@%p6 bra 	$L__BB1_15;
	and.b32  	%r11, %r38, 7;
	setp.lt.u32 	%p7, %r3, 8;
	@%p7 bra 	$L__BB1_9;
	mul.wide.u32 	%rd26, %r50, 8;
	add.s64 	%rd27, %rd2, %rd26;
	ld.global.f64 	%fd78, [%rd27];
	add.s32 	%r45, %r50, %r2;
	mul.wide.s32 	%rd28, %r45, 8;
	add.s64 	%rd29, %rd1, %rd28;
	ld.global.f64 	%fd79, [%rd29];
	fma.rn.f64 	%fd80, %fd78, %fd79, %fd214;
	ld.global.f64 	%fd81, [%rd27+8];
	ld.global.f64 	%fd82, [%rd29+8];
	fma.rn.f64 	%fd83, %fd81, %fd82, %fd80;
	ld.global.f64 	%fd84, [%rd27+16];
	ld.global.f64 	%fd85, [%rd29+16];
	fma.rn.f64 	%fd86, %fd84, %fd85, %fd83;
	ld.global.f64 	%fd87, [%rd27+24];
	ld.global.f64 	%fd88, [%rd29+24];
	fma.rn.f64 	%fd89, %fd87, %fd88, %fd86;
	ld.global.f64 	%fd90, [%rd27+32];
	ld.global.f64 	%fd91, [%rd29+32];
	fma.rn.f64 	%fd92, %fd90, %fd91, %fd89;
	ld.global.f64 	%fd93, [%rd27+40];
	ld.global.f64 	%fd94, [%rd29+40];
	fma.rn.f64 	%fd95, %fd93, %fd94, %fd92;
	ld.global.f64 	%fd96, [%rd27+48];
	ld.global.f64 	%fd97, [%rd29+48];
	fma.rn.f64 	%fd98, %fd96, %fd97, %fd95;
	ld.global.f64 	%fd99, [%rd27+56];
	ld.global.f64 	%fd100, [%rd29+56];
	fma.rn.f64 	%fd214, %fd99, %fd100, %fd98;
	add.s32 	%r50, %r50, 8;
$L__BB1_9:
	setp.eq.s32 	%p8, %r11, 0;
	@%p8 bra 	$L__BB1_15;
	and.b32  	%r14, %r38, 3;
	setp.lt.u32 	%p9, %r11, 4;
	@%p9 bra 	$L__BB1_12;
	mul.wide.u32 	%rd30, %r50, 8;
	add.s64 	%rd31, %rd2, %rd30;
	ld.global.f64 	%fd102, [%rd31];
	add.s32 	%r46, %r50, %r2;
	mul.wide.s32 	%rd32, %r46, 8;
	add.s64 	%rd33, %rd1, %rd32;
	ld.global.f64 	%fd103, [%rd33];
	fma.rn.f64 	%fd104, %fd102, %fd103, %fd214;
	ld.global.f64 	%fd105, [%rd31+8];
	ld.global.f64 	%fd106, [%rd33+8];
	fma.rn.f64 	%fd107, %fd105, %fd106, %fd104;
	ld.global.f64 	%fd108, [%rd31+16];
	ld.global.f64 	%fd109, [%rd33+16];
	fma.rn.f64 	%fd110, %fd108, %fd109, %fd107;
	ld.global.f64 	%fd111, [%rd31+24];
	ld.global.f64 	%fd112, [%rd33+24];
	fma.rn.f64 	%fd214, %fd111, %fd112, %fd110;
	add.s32 	%r50, %r50, 4;
$L__BB1_12:
	setp.eq.s32 	%p10, %r14, 0;
	@%p10 bra 	$L__BB1_15;
	add.s32 	%r54, %r50, %r2;
	mul.wide.u32 	%rd34, %r50, 8;
	add.s64 	%rd51, %rd2, %rd34;
	neg.s32 	%r53, %r14;
$L__BB1_14:
	.pragma "nounroll";
	mul.wide.s32 	%rd35, %r54, 8;
	add.s64 	%rd36, %rd1, %rd35;
	ld.global.f64 	%fd113, [%rd51];
	ld.global.f64 	%fd114, [%rd36];
	fma.rn.f64 	%fd214, %fd113, %fd114, %fd214;
	add.s32 	%r54, %r54, 1;
	add.s64 	%rd51, %rd51, 8;
	add.s32 	%r53, %r53, 1;
	setp.ne.s32 	%p11, %r53, 0;
	@%p11 bra 	$L__BB1_14;
$L__BB1_15:
	cvta.to.global.u64 	%rd37, %rd17;
	mul.wide.s32 	%rd38, %r1, 8;
	add.s64 	%rd39, %rd37, %rd38;
	ld.global.f64 	%fd115, [%rd39];
	mov.f64 	%fd116, 0d3FF0000000000000;
	sub.f64 	%fd117, %fd116, %fd115;
	mul.f64 	%fd118, %fd115, %fd117;
	mul.f64 	%fd119, %fd214, %fd118;
	add.s64 	%rd40, %rd2, %rd38;
	st.global.f64 	[%rd40], %fd119;
	mul.f64 	%fd120, %fd25, %fd119;
	cvta.to.global.u64 	%rd41, %rd19;
	add.s64 	%rd42, %rd41, %rd38;
	ld.global.f64 	%fd121, [%rd42];
	sub.f64 	%fd122, %fd121, %fd120;
	st.global.f64 	[%rd42], %fd122;
	setp.lt.s32 	%p12, %r38, 1;
	@%p12 bra 	$L__BB1_28;
	cvta.to.global.u64 	%rd43, %rd18;
	add.s64 	%rd9, %rd43, %rd38;
	ld.global.f64 	%fd216, [%rd9];
	and.b32  	%r23, %r38, 15;
	setp.lt.u32 	%p13, %r38, 16;
	mov.b32 	%r57, 0;
	@%p13 bra 	$L__BB1_19;
	and.b32  	%r57, %r38, 2147483632;
	neg.s32 	%r55, %r57;
	add.s64 	%rd52, %rd2, 64;
$L__BB1_18:
	.pragma "nounroll";
	ld.global.f64 	%fd123, [%rd52+-64];
	mul.f64 	%fd124, %fd25, %fd123;
	sub.f64 	%fd125, %fd216, %fd124;
	st.global.f64 	[%rd9], %fd125;
	ld.global.f64 	%fd126, [%rd52+-56];
	mul.f64 	%fd127, %fd25, %fd126;
	sub.f64 	%fd128, %fd125, %fd127;
	st.global.f64 	[%rd9], %fd128;
	ld.global.f64 	%fd129, [%rd52+-48];
	mul.f64 	%fd130, %fd25, %fd129;
	sub.f64 	%fd131, %fd128, %fd130;
	st.global.f64 	[%rd9], %fd131;
	ld.global.f64 	%fd132, [%rd52+-40];
	mul.f64 	%fd133, %fd25, %fd132;
	sub.f64 	%fd134, %fd131, %fd133;
	st.global.f64 	[%rd9], %fd134;
	ld.global.f64 	%fd135, [%rd52+-32];
	mul.f64 	%fd136, %fd25, %fd135;
	sub.f64 	%fd137, %fd134, %fd136;
	st.global.f64 	[%rd9], %fd137;
	ld.global.f64 	%fd138, [%rd52+-24];
	mul.f64 	%fd139, %fd25, %fd138;
	sub.f64 	%fd140, %fd137, %fd139;
	st.global.f64 	[%rd9], %fd140;
	ld.global.f64 	%fd141, [%rd52+-16];
	mul.f64 	%fd142, %fd25, %fd141;
	sub.f64 	%fd143, %fd140, %fd142;
	st.global.f64 	[%rd9], %fd143;
	ld.global.f64 	%fd144, [%rd52+-8];
	mul.f64 	%fd145, %fd25, %fd144;
	sub.f64 	%fd146, %fd143, %fd145;
	st.global.f64 	[%rd9], %fd146;
	ld.global.f64 	%fd147, [%rd52];
	mul.f64 	%fd148, %fd25, %fd147;
	sub.f64 	%fd149, %fd146, %fd148;
	st.global.f64 	[%rd9], %fd149;
	ld.global.f64 	%fd150, [%rd52+8];
	mul.f64 	%fd151, %fd25, %fd150;
	sub.f64 	%fd152, %fd149, %fd151;
	st.global.f64 	[%rd9], %fd152;
	ld.global.f64 	%fd153, [%rd52+16];
	mul.f64 	%fd154, %fd25, %fd153;
	sub.f64 	%fd155, %fd152, %fd154;
	st.global.f64 	[%rd9], %fd155;
	ld.global.f64 	%fd156, [%rd52+24];
	mul.f64 	%fd157, %fd25, %fd156;
	sub.f64 	%fd158, %fd155, %fd157;
	st.global.f64 	[%rd9], %fd158;
	ld.global.f64 	%fd159, [%rd52+32];
	mul.f64 	%fd160, %fd25, %fd159;
	sub.f64 	%fd161, %fd158, %fd160;
	st.global.f64 	[%rd9], %fd161;
	ld.global.f64 	%fd162, [%rd52+40];
	mul.f64 	%fd163, %fd25, %fd162;
	sub.f64 	%fd164, %fd161, %fd163;
	st.global.f64 	[%rd9], %fd164;
	ld.global.f64 	%fd165, [%rd52+48];
	mul.f64 	%fd166, %fd25, %fd165;
	sub.f64 	%fd167, %fd164, %fd166;
	st.global.f64 	[%rd9], %fd167;
	ld.global.f64 	%fd168, [%rd52+56];
	mul.f64 	%fd169, %fd25, %fd168;
	sub.f64 	%fd216, %fd167, %fd169;
	st.global.f64 	[%rd9], %fd216;
	add.s32 	%r55, %r55, 16;
	add.s64 	%rd52, %rd52, 128;
	setp.ne.s32 	%p14, %r55, 0;
	@%p14 bra 	$L__BB1_18;
$L__BB1_19:
	setp.eq.s32 	%p15, %r23, 0;
	@%p15 bra 	$L__BB1_28;
	and.b32  	%r29, %r38, 7;
	setp.lt.u32 	%p16, %r23, 8;
	@%p16 bra 	$L__BB1_22;
	mul.wide.u32 	%rd45, %r57, 8;
	add.s64 	%rd46, %rd2, %rd45;
	ld.global.f64 	%fd170, [%rd46];
	mul.f64 	%fd171, %fd25, %fd170;
	sub.f64 	%fd172, %fd216, %fd171;
	st.global.f64 	[%rd9], %fd172;
	ld.global.f64 	%fd173, [%rd46+8];
	mul.f64 	%fd174, %fd25, %fd173;
	sub.f64 	%fd175, %fd172, %fd174;
	st.global.f64 	[%rd9], %fd175;
	ld.global.f64 	%fd176, [%rd46+16];
	mul.f64 	%fd177, %fd25, %fd176;
	sub.f64 	%fd178, %fd175, %fd177;
	st.global.f64 	[%rd9], %fd178;
	ld.global.f64 	%fd179, [%rd46+24];
	mul.f64 	%fd180, %fd25, %fd179;
	sub.f64 	%fd181, %fd178, %fd180;
	st.global.f64 	[%rd9], %fd181;
	ld.global.f64 	%fd182, [%rd46+32];
	mul.f64 	%fd183, %fd25, %fd182;
	sub.f64 	%fd184, %fd181, %fd183;
	st.global.f64 	[%rd9], %fd184;
	ld.global.f64 	%fd185, [%rd46+40];
	mul.f64 	%fd186, %fd25, %fd185;
	sub.f64 	%fd187, %fd184, %fd186;
	st.global.f64 	[%rd9], %fd187;
	ld.global.f64 	%fd188, [%rd46+48];
	mul.f64 	%fd189, %fd25, %fd188;
	sub.f64 	%fd190, %fd187, %fd189;
	st.global.f64 	[%rd9], %fd190;
	ld.global.f64 	%fd191, [%rd46+56];
	mul.f64 	%fd192, %fd25, %fd191;
	sub.f64 	%fd216, %fd190, %fd192;
	st.global.f64 	[%rd9], %fd216;
	add.s32 	%r57, %r57, 8;
$L__BB1_22:
	setp.eq.s32 	%p17, %r29, 0;
	@%p17 bra 	$L__BB1_28;
	and.b32  	%r32, %r38, 3;
	setp.lt.u32 	%p18, %r29, 4;
	@%p18 bra 	$L__BB1_25;
	mul.wide.u32 	%rd47, %r57, 8;
	add.s64 	%rd48, %rd2, %rd47;
	ld.global.f64 	%fd193, [%rd48];
	mul.f64 	%fd194, %fd25, %fd193;
	sub.f64 	%fd195, %fd216, %fd194;
	st.global.f64 	[%rd9], %fd195;
	ld.global.f64 	%fd196, [%rd48+8];
	mul.f64 	%fd197, %fd25, %fd196;
	sub.f64 	%fd198, %fd195, %fd197;
	st.global.f64 	[%rd9], %fd198;
	ld.global.f64 	%fd199, [%rd48+16];
	mul.f64 	%fd200, %fd25, %fd199;
	sub.f64 	%fd201, %fd198, %fd200;
	st.global.f64 	[%rd9], %fd201;
	ld.global.f64 	%fd202, [%rd48+24];
	mul.f64 	%fd203, %fd25, %fd202;
	sub.f64 	%fd216, %fd201, %fd203;
	st.global.f64 	[%rd9], %fd216;
	add.s32 	%r57, %r57, 4;
$L__BB1_25:
	setp.eq.s32 	%p19, %r32, 0;
	@%p19 bra 	$L__BB1_28;
	mul.wide.u32 	%rd49, %r57, 8;
	add.s64 	%rd53, %rd2, %rd49;
	neg.s32 	%r59, %r32;
$L__BB1_27:
	.pragma "nounroll";
	ld.global.f64 	%fd204, [%rd53];
	mul.f64 	%fd205, %fd25, %fd204;
	sub.f64 	%fd216, %fd216, %fd205;
	st.global.f64 	[%rd9], %fd216;
	add.s64 	%rd53, %rd53, 8;
	add.s32 	%r59, %r59, 1;
	setp.ne.s32 	%p20, %r59, 0;
	@%p20 bra 	$L__BB1_27;
$L__BB1_28:
	ret;
$L__BB1_29:
	sub.s64 	%rd22, %rd16, %rd17;
	shr.s64 	%rd23, %rd22, 3;
	cvt.rn.f64.s64 	%fd214, %rd23;
	bra.uni 	$L__BB1_15;

}


// ===== COMPILED SASS (sm_100) =====

	.target	sm_100

	.elftype	@"ET_EXEC"


//--------------------- .note.nv.tkinfo           --------------------------
	.section	.note.nv.tkinfo,"",@"SHT_NOTE"
	.sectionflags	@"SHF_NOTE_NV_TKINFO"
	.tkinfo
        /*0018*/ 	.word	0x00000002
        /*0030*/ 	.string	""
        /*0030*/ 	.string	"ptxas"
        /*0030*/ 	.string	"Cuda compilation tools, release 13.0, V13.0.88"
        /*0030*/ 	.string	"Build cuda_13.0.r13.0/compiler.36424714_0"
        /*0030*/ 	.string	"-arch sm_100 -m 64 "



//--------------------- .note.nv.cuinfo           --------------------------
	.section	.note.nv.cuinfo,"",@"SHT_NOTE"
	.sectionflags	@"SHF_NOTE_NV_CUINFO"
        /*0018*/ 	.short	0x0002
        /*001a*/ 	.short	0x0064
        /*001c*/ 	.short	0x0082
	.zero		2


//--------------------- .nv.info                  --------------------------
	.section	.nv.info,"",@"SHT_CUDA_INFO"
	.align	4


	//----- nvinfo : EIATTR_REGCOUNT
	.align		4
        /*0000*/ 	.byte	0x04, 0x2f
        /*0002*/ 	.short	(.L_1 - .L_0)
	.align		4
.L_0:
        /*0004*/ 	.word	index@(_Z13forward_layerPdS_S_S_ii)
        /*0008*/ 	.word	0x00000016


	//----- nvinfo : EIATTR_FRAME_SIZE
	.align		4
.L_1:
        /*000c*/ 	.byte	0x04, 0x11
        /*000e*/ 	.short	(.L_3 - .L_2)
	.align		4
.L_2:
        /*0010*/ 	.word	index@($__internal_0_$__cuda_sm20_dblrcp_rn_slowpath_v3)
        /*0014*/ 	.word	0x00000000


	//----- nvinfo : EIATTR_FRAME_SIZE
	.align		4
.L_3:
        /*0018*/ 	.byte	0x04, 0x11
        /*001a*/ 	.short	(.L_5 - .L_4)
	.align		4
.L_4:
        /*001c*/ 	.word	index@(_Z13forward_layerPdS_S_S_ii)
        /*0020*/ 	.word	0x00000000


	//----- nvinfo : EIATTR_REGCOUNT
	.align		4
.L_5:
        /*0024*/ 	.byte	0x04, 0x2f
        /*0026*/ 	.short	(.L_7 - .L_6)
	.align		4
.L_6:
        /*0028*/ 	.word	index@(_Z14backward_layerPdS_S_S_S_S_iidb)
        /*002c*/ 	.word	0x00000020


	//----- nvinfo : EIATTR_FRAME_SIZE
	.align		4
.L_7:
        /*0030*/ 	.byte	0x04, 0x11
        /*0032*/ 	.short	(.L_9 - .L_8)
	.align		4
.L_8:
        /*0034*/ 	.word	index@(_Z14backward_layerPdS_S_S_S_S_iidb)
        /*0038*/ 	.word	0x00000000


	//----- nvinfo : EIATTR_MIN_STACK_SIZE
	.align		4
.L_9:
        /*003c*/ 	.byte	0x04, 0x12
        /*003e*/ 	.short	(.L_11 - .L_10)
	.align		4
.L_10:
        /*0040*/ 	.word	index@(_Z14backward_layerPdS_S_S_S_S_iidb)
        /*0044*/ 	.word	0x00000000


	//----- nvinfo : EIATTR_MIN_STACK_SIZE
	.align		4
.L_11:
        /*0048*/ 	.byte	0x04, 0x12
        /*004a*/ 	.short	(.L_13 - .L_12)
	.align		4
.L_12:
        /*004c*/ 	.word	index@(_Z13forward_layerPdS_S_S_ii)
        /*0050*/ 	.word	0x00000000
.L_13:


//--------------------- .nv.compat                --------------------------
	.section	.nv.compat,"",@"SHT_CUDA_COMPAT_INFO"
	.align	4
        /*0000*/ 	.byte	0x02, 0x09, 0x00, 0x00, 0x02, 0x02, 0x01, 0x00, 0x02, 0x05, 0x05, 0x00, 0x03, 0x07, 0x01, 0x01
        /*0010*/ 	.byte	0x02, 0x03, 0x00, 0x00, 0x02, 0x06, 0x01, 0x00, 0x04, 0x0b, 0x08, 0x00, 0x01, 0x00, 0x00, 0x00
        /*0020*/ 	.byte	0x00, 0x00, 0x00, 0x00


//--------------------- .nv.info._Z14backward_layerPdS_S_S_S_S_iidb --------------------------
	.section	.nv.info._Z14backward_layerPdS_S_S_S_S_iidb,"",@"SHT_CUDA_INFO"
	.sectionflags	@""
	.align	4


	//----- nvinfo : EIATTR_CUDA_API_VERSION
	.align		4
        /*0000*/ 	.byte	0x04, 0x37
        /*0002*/ 	.short	(.L_15 - .L_14)
.L_14:
        /*0004*/ 	.word	0x00000082


	//----- nvinfo : EIATTR_KPARAM_INFO
	.align		4
.L_15:
        /*0008*/ 	.byte	0x04, 0x17
        /*000a*/ 	.short	(.L_17 - .L_16)
.L_16:
        /*000c*/ 	.word	0x00000000
        /*0010*/ 	.short	0x0009
        /*0012*/ 	.short	0x0040
        /*0014*/ 	.byte	0x00, 0xf0, 0x05, 0x00


	//----- nvinfo : EIATTR_KPARAM_INFO
	.align		4
.L_17:
        /*0018*/ 	.byte	0x04, 0x17
        /*001a*/ 	.short	(.L_19 - .L_18)
.L_18:
        /*001c*/ 	.word	0x00000000
        /*0020*/ 	.short	0x0008
        /*0022*/ 	.short	0x0038
        /*0024*/ 	.byte	0x00, 0xf0, 0x21, 0x00


	//----- nvinfo : EIATTR_KPARAM_INFO
	.align		4
.L_19:
        /*0028*/ 	.byte	0x04, 0x17
        /*002a*/ 	.short	(.L_21 - .L_20)
.L_20:
        /*002c*/ 	.word	0x00000000
        /*0030*/ 	.short	0x0007
        /*0032*/ 	.short	0x0034
        /*0034*/ 	.byte	0x00, 0xf0, 0x11, 0x00


	//----- nvinfo : EIATTR_KPARAM_INFO
	.align		4
.L_21:
        /*0038*/ 	.byte	0x04, 0x17
        /*003a*/ 	.short	(.L_23 - .L_22)
.L_22:
        /*003c*/ 	.word	0x00000000
        /*0040*/ 	.short	0x0006
        /*0042*/ 	.short	0x0030
        /*0044*/ 	.byte	0x00, 0xf0, 0x11, 0x00


	//----- nvinfo : EIATTR_KPARAM_INFO
	.align		4
.L_23:
        /*0048*/ 	.byte	0x04, 0x17
        /*004a*/ 	.short	(.L_25 - .L_24)
.L_24:
        /*004c*/ 	.word	0x00000000
        /*0050*/ 	.short	0x0005
        /*0052*/ 	.short	0x0028
        /*0054*/ 	.byte	0x00, 0xf5, 0x21, 0x00


	//----- nvinfo : EIATTR_KPARAM_INFO
	.align		4
.L_25:
        /*0058*/ 	.byte	0x04, 0x17
        /*005a*/ 	.short	(.L_27 - .L_26)
.L_26:
        /*005c*/ 	.word	0x00000000
        /*0060*/ 	.short	0x0004
        /*0062*/ 	.short	0x0020
        /*0064*/ 	.byte	0x00, 0xf5, 0x21, 0x00


	//----- nvinfo : EIATTR_KPARAM_INFO
	.align		4
.L_27:
        /*0068*/ 	.byte	0x04, 0x17
        /*006a*/ 	.short	(.L_29 - .L_28)
.L_28:
        /*006c*/ 	.word	0x00000000
        /*0070*/ 	.short	0x0003
        /*0072*/ 	.short	0x0018
        /*0074*/ 	.byte	0x00, 0xf5, 0x21, 0x00


	//----- nvinfo : EIATTR_KPARAM_INFO
	.align		4
.L_29:
        /*0078*/ 	.byte	0x04, 0x17
        /*007a*/ 	.short	(.L_31 - .L_30)
.L_30:
        /*007c*/ 	.word	0x00000000
        /*0080*/ 	.short	0x0002
        /*0082*/ 	.short	0x0010
        /*0084*/ 	.byte	0x00, 0xf5, 0x21, 0x00


	//----- nvinfo : EIATTR_KPARAM_INFO
	.align		4
.L_31:
        /*0088*/ 	.byte	0x04, 0x17
        /*008a*/ 	.short	(.L_33 - .L_32)
.L_32:
        /*008c*/ 	.word	0x00000000
        /*0090*/ 	.short	0x0001
        /*0092*/ 	.short	0x0008
        /*0094*/ 	.byte	0x00, 0xf5, 0x21, 0x00


	//----- nvinfo : EIATTR_KPARAM_INFO
	.align		4
.L_33:
        /*0098*/ 	.byte	0x04, 0x17
        /*009a*/ 	.short	(.L_35 - .L_34)
.L_34:
        /*009c*/ 	.word	0x00000000
        /*00a0*/ 	.short	0x0000
        /*00a2*/ 	.short	0x0000
        /*00a4*/ 	.byte	0x00, 0xf5, 0x21, 0x00


	//----- nvinfo : EIATTR_SPARSE_MMA_MASK
	.align		4
.L_35:
        /*00a8*/ 	.byte	0x03, 0x50
        /*00aa*/ 	.short	0x0000


	//----- nvinfo : EIATTR_MAXREG_COUNT
	.align		4
        /*00ac*/ 	.byte	0x03, 0x1b
        /*00ae*/ 	.short	0x00ff


	//----- nvinfo : EIATTR_MERCURY_ISA_VERSION
	.align		4
        /*00b0*/ 	.byte	0x03, 0x5f
        /*00b2*/ 	.short	0x0101


	//----- nvinfo : EIATTR_VRC_CTA_INIT_COUNT
	.align		4
        /*00b4*/ 	.byte	0x02, 0x4a
	.zero		1
	.zero		1


	//----- nvinfo : EIATTR_EXIT_INSTR_OFFSETS
	.align		4
        /*00b8*/ 	.byte	0x04, 0x1c
        /*00ba*/ 	.short	(.L_37 - .L_36)


	//   ....[0]....
.L_36:
        /*00bc*/ 	.word	0x00000080


	//   ....[1]....
        /*00c0*/ 	.word	0x00000c40


	//   ....[2]....
        /*00c4*/ 	.word	0x000010b0


	//   ....[3]....
        /*00c8*/ 	.word	0x000012a0


	//   ....[4]....
        /*00cc*/ 	.word	0x000013d0


	//   ....[5]....
        /*00d0*/ 	.word	0x000014c0


	//----- nvinfo : EIATTR_CBANK_PARAM_SIZE
	.align		4
.L_37:
        /*00d4*/ 	.byte	0x03, 0x19
        /*00d6*/ 	.short	0x0041


	//----- nvinfo : EIATTR_PARAM_CBANK
	.align		4
        /*00d8*/ 	.byte	0x04, 0x0a
        /*00da*/ 	.short	(.L_39 - .L_38)
	.align		4
.L_38:
        /*00dc*/ 	.word	index@(.nv.constant0._Z14backward_layerPdS_S_S_S_S_iidb)
        /*00e0*/ 	.short	0x0380
        /*00e2*/ 	.short	0x0041


	//----- nvinfo : EIATTR_SW_WAR
	.align		4
.L_39:
        /*00e4*/ 	.byte	0x04, 0x36
        /*00e6*/ 	.short	(.L_41 - .L_40)
.L_40:
        /*00e8*/ 	.word	0x00000008
.L_41:


//--------------------- .nv.info._Z13forward_layerPdS_S_S_ii --------------------------
	.section	.nv.info._Z13forward_layerPdS_S_S_ii,"",@"SHT_CUDA_INFO"
	.sectionflags	@""
	.align	4


	//----- nvinfo : EIATTR_CUDA_API_VERSION
	.align		4
        /*0000*/ 	.byte	0x04, 0x37
        /*0002*/ 	.short	(.L_43 - .L_42)
.L_42:
        /*0004*/ 	.word	0x00000082


	//----- nvinfo : EIATTR_KPARAM_INFO
	.align		4
.L_43:
        /*0008*/ 	.byte	0x04, 0x17
        /*000a*/ 	.short	(.L_45 - .L_44)
.L_44:
        /*000c*/ 	.word	0x00000000
        /*0010*/ 	.short	0x0005
        /*0012*/ 	.short	0x0024
        /*0014*/ 	.byte	0x00, 0xf0, 0x11, 0x00


	//----- nvinfo : EIATTR_KPARAM_INFO
	.align		4
.L_45:
        /*0018*/ 	.byte	0x04, 0x17
        /*001a*/ 	.short	(.L_47 - .L_46)
.L_46:
        /*001c*/ 	.word	0x00000000
        /*0020*/ 	.short	0x0004
        /*0022*/ 	.short	0x0020
        /*0024*/ 	.byte	0x00, 0xf0, 0x11, 0x00


	//----- nvinfo : EIATTR_KPARAM_INFO
	.align		4
.L_47:
        /*0028*/ 	.byte	0x04, 0x17
        /*002a*/ 	.short	(.L_49 - .L_48)
.L_48:
        /*002c*/ 	.word	0x00000000
        /*0030*/ 	.short	0x0003
        /*0032*/ 	.short	0x0018
        /*0034*/ 	.byte	0x00, 0xf5, 0x21, 0x00


	//----- nvinfo : EIATTR_KPARAM_INFO
	.align		4
.L_49:
        /*0038*/ 	.byte	0x04, 0x17
        /*003a*/ 	.short	(.L_51 - .L_50)
.L_50:
        /*003c*/ 	.word	0x00000000
        /*0040*/ 	.short	0x0002
        /*0042*/ 	.short	0x0010
        /*0044*/ 	.byte	0x00, 0xf5, 0x21, 0x00


	//----- nvinfo : EIATTR_KPARAM_INFO
	.align		4
.L_51:
        /*0048*/ 	.byte	0x04, 0x17
        /*004a*/ 	.short	(.L_53 - .L_52)
.L_52:
        /*004c*/ 	.word	0x00000000
        /*0050*/ 	.short	0x0001
        /*0052*/ 	.short	0x0008
        /*0054*/ 	.byte	0x00, 0xf5, 0x21, 0x00


	//----- nvinfo : EIATTR_KPARAM_INFO
	.align		4
.L_53:
        /*0058*/ 	.byte	0x04, 0x17
        /*005a*/ 	.short	(.L_55 - .L_54)
.L_54:
        /*005c*/ 	.word	0x00000000
        /*0060*/ 	.short	0x0000
        /*0062*/ 	.short	0x0000
        /*0064*/ 	.byte	0x00, 0xf5, 0x21, 0x00


	//----- nvinfo : EIATTR_SPARSE_MMA_MASK
	.align		4
.L_55:
        /*0068*/ 	.byte	0x03, 0x50
        /*006a*/ 	.short	0x0000


	//----- nvinfo : EIATTR_MAXREG_COUNT
	.align		4
        /*006c*/ 	.byte	0x03, 0x1b
        /*006e*/ 	.short	0x00ff


	//----- nvinfo : EIATTR_MERCURY_ISA_VERSION
	.align		4
        /*0070*/ 	.byte	0x03, 0x5f
        /*0072*/ 	.short	0x0101


	//----- nvinfo : EIATTR_VRC_CTA_INIT_COUNT
	.align		4
        /*0074*/ 	.byte	0x02, 0x4a
	.zero		1
	.zero		1


	//----- nvinfo : EIATTR_EXIT_INSTR_OFFSETS
	.align		4
        /*0078*/ 	.byte	0x04, 0x1c
        /*007a*/ 	.short	(.L_57 - .L_56)


	//   ....[0]....
.L_56:
        /*007c*/ 	.word	0x00000070


	//   ....[1]....
        /*0080*/ 	.word	0x00001170


	//----- nvinfo : EIATTR_CRS_STACK_SIZE
	.align		4
.L_57:
        /*0084*/ 	.byte	0x04, 0x1e
        /*0086*/ 	.short	(.L_59 - .L_58)
.L_58:
        /*0088*/ 	.word	0x00000000


	//----- nvinfo : EIATTR_CBANK_PARAM_SIZE
	.align		4
.L_59:
        /*008c*/ 	.byte	0x03, 0x19
        /*008e*/ 	.short	0x0028


	//----- nvinfo : EIATTR_PARAM_CBANK
	.align		4
        /*0090*/ 	.byte	0x04, 0x0a
        /*0092*/ 	.short	(.L_61 - .L_60)
	.align		4
.L_60:
        /*0094*/ 	.word	index@(.nv.constant0._Z13forward_layerPdS_S_S_ii)
        /*0098*/ 	.short	0x0380
        /*009a*/ 	.short	0x0028


	//----- nvinfo : EIATTR_SW_WAR
	.align		4
.L_61:
        /*009c*/ 	.byte	0x04, 0x36
        /*009e*/ 	.short	(.L_63 - .L_62)
.L_62:
        /*00a0*/ 	.word	0x00000008
.L_63:


//--------------------- .nv.callgraph             --------------------------
	.section	.nv.callgraph,"",@"SHT_CUDA_CALLGRAPH"
	.align	4
	.sectionentsize	8
	.align		4
        /*0000*/ 	.word	0x00000000
	.align		4
        /*0004*/ 	.word	0xffffffff
	.align		4
        /*0008*/ 	.word	0x00000000
	.align		4
        /*000c*/ 	.word	0xfffffffe
	.align		4
        /*0010*/ 	.word	0x00000000
	.align		4
        /*0014*/ 	.word	0xfffffffd
	.align		4
        /*0018*/ 	.word	0x00000000
	.align		4
        /*001c*/ 	.word	0xfffffffc


//--------------------- .text._Z14backward_layerPdS_S_S_S_S_iidb --------------------------
	.section	.text._Z14backward_layerPdS_S_S_S_S_iidb,"ax",@progbits
	.align	128
        .global         _Z14backward_layerPdS_S_S_S_S_iidb
        .type           _Z14backward_layerPdS_S_S_S_S_iidb,@function
        .size           _Z14backward_layerPdS_S_S_S_S_iidb,(.L_x_29 - _Z14backward_layerPdS_S_S_S_S_iidb)
        .other          _Z14backward_layerPdS_S_S_S_S_iidb,@"STO_CUDA_ENTRY STV_DEFAULT"
_Z14backward_layerPdS_S_S_S_S_iidb:
.text._Z14backward_layerPdS_S_S_S_S_iidb:
[----:B------:R-:W-:Y:S01]  /*0000*/  LDC R1, c[0x0][0x37c] ;  /* 0x0000df00ff017b82 */ /* 0x000fe20000000800 */
[----:B------:R-:W0:Y:S07]  /*0010*/  S2R R0, SR_TID.X ;  /* 0x0000000000007919 */ /* 0x000e2e0000002100 */
[----:B------:R-:W1:Y:S01]  /*0020*/  S2UR UR4, SR_CTAID.X ;  /* 0x00000000000479c3 */ /* 0x000e620000002500 */
[----:B------:R-:W1:Y:S01]  /*0030*/  LDCU UR5, c[0x0][0x360] ;  /* 0x00006c00ff0577ac */ /* 0x000e620008000800 */
[----:B------:R-:W2:Y:S01]  /*0040*/  LDCU UR6, c[0x0][0x3b0] ;  /* 0x00007600ff0677ac */ /* 0x000ea20008000800 */
[----:B-1----:R-:W-:-:S06]  /*0050*/  UIMAD UR4, UR4, UR5, URZ ;  /* 0x00000005040472a4 */ /* 0x002fcc000f8e02ff */
[----:B0-----:R-:W-:-:S05]  /*0060*/  IMAD R0, R0, UR4, RZ ;  /* 0x0000000400007c24 */ /* 0x001fca000f8e02ff */
[----:B--2---:R-:W-:-:S13]  /*0070*/  ISETP.GE.AND P0, PT, R0, UR6, PT ;  /* 0x0000000600007c0c */ /* 0x004fda000bf06270 */
[----:B------:R-:W-:Y:S05]  /*0080*/  @P0 EXIT ;  /* 0x000000000000094d */ /* 0x000fea0003800000 */
[----:B------:R-:W0:Y:S01]  /*0090*/  LDCU.U8 UR4, c[0x0][0x3c0] ;  /* 0x00007800ff0477ac */ /* 0x000e220008000000 */
[----:B------:R-:W1:Y:S01]  /*00a0*/  LDCU.64 UR10, c[0x0][0x358] ;  /* 0x00006b00ff0a77ac */ /* 0x000e620008000a00 */
[----:B0-----:R-:W-:-:S04]  /*00b0*/  UPRMT UR4, UR4, 0x8880, URZ ;  /* 0x0000888004047896 */ /* 0x001fc800080000ff */
[----:B------:R-:W-:-:S09]  /*00c0*/  UISETP.NE.AND UP0, UPT, UR4, URZ, UPT ;  /* 0x000000ff0400728c */ /* 0x000fd2000bf05270 */
[----:B-1----:R-:W-:Y:S05]  /*00d0*/  BRA.U !UP0, `(.L_x_0) ;  /* 0x0000000108207547 */ /* 0x002fea000b800000 */
[----:B------:R-:W0:Y:S01]  /*00e0*/  LDCU.64 UR4, c[0x0][0x380] ;  /* 0x00007000ff0477ac */ /* 0x000e220008000a00 */
[----:B------:R-:W0:Y:S02]  /*00f0*/  LDCU.64 UR6, c[0x0][0x390] ;  /* 0x00007200ff0677ac */ /* 0x000e240008000a00 */
[----:B0-----:R-:W-:-:S04]  /*0100*/  UIADD3 UR4, UP0, UPT, UR4, -UR6, URZ ;  /* 0x8000000604047290 */ /* 0x001fc8000ff1e0ff */
[----:B------:R-:W-:-:S04]  /*0110*/  UIADD3.X UR5, UPT, UPT, UR5, ~UR7, URZ, UP0, !UPT ;  /* 0x8000000705057290 */ /* 0x000fc800087fe4ff */
[----:B------:R-:W-:Y:S02]  /*0120*/  USHF.R.S64 UR4, UR4, 0x3, UR5 ;  /* 0x0000000304047899 */ /* 0x000fe40008001005 */
[----:B------:R-:W-:-:S09]  /*0130*/  USHF.R.S32.HI UR5, URZ, 0x3, UR5 ;  /* 0x00000003ff057899 */ /* 0x000fd20008011405 */
[----:B------:R-:W0:Y:S01]  /*0140*/  I2F.F64.S64 R24, UR4 ;  /* 0x0000000400187d12 */ /* 0x000e220008301c00 */
[----:B------:R-:W-:Y:S05]  /*0150*/  BRA `(.L_x_1) ;  /* 0x0000000800747947 */ /* 0x000fea0003800000 */
.L_x_0:
[----:B------:R-:W0:Y:S01]  /*0160*/  LDCU UR6, c[0x0][0x3b4] ;  /* 0x00007680ff0677ac */ /* 0x000e220008000800 */
[----:B------:R-:W-:Y:S01]  /*0170*/  CS2R R24, SRZ ;  /* 0x0000000000187805 */ /* 0x000fe2000001ff00 */
[----:B0-----:R-:W-:-:S09]  /*0180*/  UISETP.GE.AND UP0, UPT, UR6, 0x1, UPT ;  /* 0x000000010600788c */ /* 0x001fd2000bf06270 */
[----:B------:R-:W-:Y:S05]  /*0190*/  BRA.U !UP0, `(.L_x_1) ;  /* 0x0000000908647547 */ /* 0x000fea000b800000 */
[----:B------:R-:W-:Y:S02]  /*01a0*/  UISETP.GE.U32.AND UP1, UPT, UR6, 0x10, UPT ;  /* 0x000000100600788c */ /* 0x000fe4000bf26070 */
[----:B------:R-:W-:Y:S01]  /*01b0*/  IMAD R2, R0, UR6, RZ ;  /* 0x0000000600027c24 */ /* 0x000fe2000f8e02ff */
[----:B------:R-:W-:Y:S01]  /*01c0*/  ULOP3.LUT UR7, UR6, 0xf, URZ, 0xc0, !UPT ;  /* 0x0000000f06077892 */ /* 0x000fe2000f8ec0ff */
[----:B------:R-:W-:Y:S01]  /*01d0*/  IMAD.MOV.U32 R3, RZ, RZ, RZ ;  /* 0x000000ffff037224 */ /* 0x000fe200078e00ff */
[----:B------:R-:W-:Y:S02]  /*01e0*/  CS2R R24, SRZ ;  /* 0x0000000000187805 */ /* 0x000fe4000001ff00 */
[----:B------:R-:W-:Y:S02]  /*01f0*/  UISETP.NE.AND UP0, UPT, UR7, URZ, UPT ;  /* 0x000000ff0700728c */ /* 0x000fe4000bf05270 */
[----:B------:R-:W-:Y:S09]  /*0200*/  BRA.U !UP1, `(.L_x_2) ;  /* 0x0000000509107547 */ /* 0x000ff2000b800000 */
[----:B------:R-:W0:Y:S01]  /*0210*/  LDCU.64 UR4, c[0x0][0x388] ;  /* 0x00007100ff0477ac */ /* 0x000e220008000a00 */
[----:B------:R-:W-:Y:S01]  /*0220*/  IMAD.MOV.U32 R26, RZ, RZ, R2 ;  /* 0x000000ffff1a7224 */ /* 0x000fe200078e0002 */
[----:B------:R-:W-:Y:S01]  /*0230*/  CS2R R24, SRZ ;  /* 0x0000000000187805 */ /* 0x000fe2000001ff00 */
[----:B------:R-:W-:-:S04]  /*0240*/  ULOP3.LUT UR8, UR6, 0x7ffffff0, URZ, 0xc0, !UPT ;  /* 0x7ffffff006087892 */ /* 0x000fc8000f8ec0ff */
[----:B------:R-:W-:Y:S02]  /*0250*/  UIADD3 UR9, UPT, UPT, -UR8, URZ, URZ ;  /* 0x000000ff08097290 */ /* 0x000fe4000fffe1ff */
[----:B------:R-:W-:Y:S01]  /*0260*/  MOV R3, UR8 ;  /* 0x0000000800037c02 */ /* 0x000fe20008000f00 */
[----:B0-----:R-:W-:-:S04]  /*0270*/  UIADD3 UR4, UP1, UPT, UR4, 0x40, URZ ;  /* 0x0000004004047890 */ /* 0x001fc8000ff3e0ff */
[----:B------:R-:W-:Y:S02]  /*0280*/  UIADD3.X UR5, UPT, UPT, URZ, UR5, URZ, UP1, !UPT ;  /* 0x00000005ff057290 */ /* 0x000fe40008ffe4ff */
[----:B------:R-:W-:-:S04]  /*0290*/  IMAD.U32 R10, RZ, RZ, UR4 ;  /* 0x00000004ff0a7e24 */ /* 0x000fc8000f8e00ff */
[----:B------:R-:W-:-:S07]  /*02a0*/  IMAD.U32 R11, RZ, RZ, UR5 ;  /* 0x00000005ff0b7e24 */ /* 0x000fce000f8e00ff */
.L_x_3:
[----:B------:R-:W0:Y:S01]  /*02b0*/  LDC.64 R4, c[0x0][0x3a0] ;  /* 0x0000e800ff047b82 */ /* 0x000e220000000a00 */
[----:B------:R-:W-:Y:S01]  /*02c0*/  MOV R6, R10 ;  /* 0x0000000a00067202 */ /* 0x000fe20000000f00 */
[----:B------:R-:W-:-:S05]  /*02d0*/  IMAD.MOV.U32 R7, RZ, RZ, R11 ;  /* 0x000000ffff077224 */ /* 0x000fca00078e000b */
[----:B------:R-:W2:Y:S04]  /*02e0*/  LDG.E.64 R22, desc[UR10][R6.64+-0x40] ;  /* 0xffffc00a06167981 */ /* 0x000ea8000c1e1b00 */
[----:B------:R-:W3:Y:S04]  /*02f0*/  LDG.E.64 R16, desc[UR10][R6.64+-0x38] ;  /* 0xffffc80a06107981 */ /* 0x000ee8000c1e1b00 */
[----:B------:R-:W4:Y:S04]  /*0300*/  LDG.E.64 R10, desc[UR10][R6.64+-0x30] ;  /* 0xffffd00a060a7981 */ /* 0x000f28000c1e1b00 */
[----:B------:R-:W5:Y:S01]  /*0310*/  LDG.E.64 R8, desc[UR10][R6.64+-0x28] ;  /* 0xffffd80a06087981 */ /* 0x000f62000c1e1b00 */
[----:B0-----:R-:W-:-:S05]  /*0320*/  IMAD.WIDE R4, R26, 0x8, R4 ;  /* 0x000000081a047825 */ /* 0x001fca00078e0204 */
[----:B------:R-:W2:Y:S04]  /*0330*/  LDG.E.64 R12, desc[UR10][R4.64] ;  /* 0x0000000a040c7981 */ /* 0x000ea8000c1e1b00 */
[----:B------:R-:W3:Y:S04]  /*0340*/  LDG.E.64 R20, desc[UR10][R4.64+0x8] ;  /* 0x0000080a04147981 */ /* 0x000ee8000c1e1b00 */
[----:B------:R-:W4:Y:S04]  /*0350*/  LDG.E.64 R14, desc[UR10][R4.64+0x10] ;  /* 0x0000100a040e7981 */ /* 0x000f28000c1e1b00 */
[----:B------:R-:W5:Y:S01]  /*0360*/  LDG.E.64 R18, desc[UR10][R4.64+0x18] ;  /* 0x0000180a04127981 */ /* 0x000f62000c1e1b00 */
[----:B--2---:R-:W-:-:S03]  /*0370*/  DFMA R22, R22, R12, R24 ;  /* 0x0000000c1616722b */ /* 0x004fc60000000018 */
[----:B------:R-:W2:Y:S04]  /*0380*/  LDG.E.64 R12, desc[UR10][R6.64+-0x20] ;  /* 0xffffe00a060c7981 */ /* 0x000ea8000c1e1b00 */
[----:B------:R-:W2:Y:S01]  /*0390*/  LDG.E.64 R24, desc[UR10][R4.64+0x20] ;  /* 0x0000200a04187981 */ /* 0x000ea2000c1e1b00 */
[----:B---3--:R-:W-:-:S03]  /*03a0*/  DFMA R20, R16, R20, R22 ;  /* 0x000000141014722b */ /* 0x008fc60000000016 */
[----:B------:R-:W3:Y:S04]  /*03b0*/  LDG.E.64 R16, desc[UR10][R6.64+-0x18] ;  /* 0xffffe80a06107981 */ /* 0x000ee8000c1e1b00 */
[----:B------:R-:W3:Y:S01]  /*03c0*/  LDG.E.64 R22, desc[UR10][R4.64+0x28] ;  /* 0x0000280a04167981 */ /* 0x000ee2000c1e1b00 */
[----:B----4-:R-:W-:-:S03]  /*03d0*/  DFMA R14, R10, R14, R20 ;  /* 0x0000000e0a0e722b */ /* 0x010fc60000000014 */
[----:B------:R-:W4:Y:S04]  /*03e0*/  LDG.E.64 R20, desc[UR10][R6.64+-0x10] ;  /* 0xfffff00a06147981 */ /* 0x000f28000c1e1b00 */
[----:B------:R-:W4:Y:S01]  /*03f0*/  LDG.E.64 R10, desc[UR10][R4.64+0x30] ;  /* 0x0000300a040a7981 */ /* 0x000f22000c1e1b00 */
[----:B-----5:R-:W-:-:S03]  /*0400*/  DFMA R18, R8, R18, R14 ;  /* 0x000000120812722b */ /* 0x020fc6000000000e */
[----:B------:R-:W5:Y:S04]  /*0410*/  LDG.E.64 R8, desc[UR10][R6.64+-0x8] ;  /* 0xfffff80a06087981 */ /* 0x000f68000c1e1b00 */
        /* <DEDUP_REMOVED lines=25> */
[----:B------:R-:W-:-:S04]  /*05b0*/  UIADD3 UR9, UPT, UPT, UR9, 0x10, URZ ;  /* 0x0000001009097890 */ /* 0x000fc8000fffe0ff */
[----:B------:R-:W-:Y:S01]  /*05c0*/  UISETP.NE.AND UP1, UPT, UR9, URZ, UPT ;  /* 0x000000ff0900728c */ /* 0x000fe2000bf25270 */
[----:B------:R-:W-:Y:S01]  /*05d0*/  IADD3 R26, PT, PT, R26, 0x10, RZ ;  /* 0x000000101a1a7810 */ /* 0x000fe20007ffe0ff */
[----:B--2---:R-:W-:-:S08]  /*05e0*/  DFMA R10, R12, R14, R10 ;  /* 0x0000000e0c0a722b */ /* 0x004fd0000000000a */
[----:B---3--:R-:W-:-:S08]  /*05f0*/  DFMA R10, R16, R18, R10 ;  /* 0x00000012100a722b */ /* 0x008fd0000000000a */
[----:B----4-:R-:W-:Y:S01]  /*0600*/  DFMA R24, R22, R24, R10 ;  /* 0x000000181618722b */ /* 0x010fe2000000000a */
[----:B------:R-:W-:-:S07]  /*0610*/  IADD3 R10, P0, PT, R6, 0x80, RZ ;  /* 0x00000080060a7810 */ /* 0x000fce0007f1e0ff */
[----:B-----5:R-:W-:Y:S01]  /*0620*/  DFMA R24, R8, R20, R24 ;  /* 0x000000140818722b */ /* 0x020fe20000000018 */
[----:B------:R-:W-:Y:S01]  /*0630*/  IMAD.X R11, RZ, RZ, R7, P0 ;  /* 0x000000ffff0b7224 */ /* 0x000fe200000e0607 */
[----:B------:R-:W-:Y:S09]  /*0640*/  BRA.U UP1, `(.L_x_3) ;  /* 0xfffffffd01187547 */ /* 0x000ff2000b83ffff */
.L_x_2:
[----:B------:R-:W-:Y:S05]  /*0650*/  BRA.U !UP0, `(.L_x_1) ;  /* 0x0000000508347547 */ /* 0x000fea000b800000 */
[----:B------:R-:W-:Y:S02]  /*0660*/  UISETP.GE.U32.AND UP0, UPT, UR7, 0x8, UPT ;  /* 0x000000080700788c */ /* 0x000fe4000bf06070 */
[----:B------:R-:W-:-:S04]  /*0670*/  ULOP3.LUT UR5, UR6, 0x7, URZ, 0xc0, !UPT ;  /* 0x0000000706057892 */ /* 0x000fc8000f8ec0ff */
[----:B------:R-:W-:-:S03]  /*0680*/  UISETP.NE.AND UP1, UPT, UR5, URZ, UPT ;  /* 0x000000ff0500728c */ /* 0x000fc6000bf25270 */
[----:B------:R-:W-:Y:S08]  /*0690*/  BRA.U !UP0, `(.L_x_4) ;  /* 0x0000000108787547 */ /* 0x000ff0000b800000 */
[----:B------:R-:W0:Y:S01]  /*06a0*/  LDC.64 R6, c[0x0][0x3a0] ;  /* 0x0000e800ff067b82 */ /* 0x000e220000000a00 */
[----:B------:R-:W-:-:S07]  /*06b0*/  IMAD.IADD R9, R2, 0x1, R3 ;  /* 0x0000000102097824 */ /* 0x000fce00078e0203 */
[----:B------:R-:W1:Y:S01]  /*06c0*/  LDC.64 R4, c[0x0][0x388] ;  /* 0x0000e200ff047b82 */ /* 0x000e620000000a00 */
[----:B0-----:R-:W-:-:S05]  /*06d0*/  IMAD.WIDE R6, R9, 0x8, R6 ;  /* 0x0000000809067825 */ /* 0x001fca00078e0206 */
[----:B------:R-:W2:Y:S01]  /*06e0*/  LDG.E.64 R14, desc[UR10][R6.64] ;  /* 0x0000000a060e7981 */ /* 0x000ea2000c1e1b00 */
[----:B-1----:R-:W-:-:S03]  /*06f0*/  IMAD.WIDE.U32 R4, R3, 0x8, R4 ;  /* 0x0000000803047825 */ /* 0x002fc600078e0004 */
[----:B------:R-:W3:Y:S04]  /*0700*/  LDG.E.64 R16, desc[UR10][R6.64+0x8] ;  /* 0x0000080a06107981 */ /* 0x000ee8000c1e1b00 */
[----:B------:R-:W2:Y:S04]  /*0710*/  LDG.E.64 R12, desc[UR10][R4.64] ;  /* 0x0000000a040c7981 */ /* 0x000ea8000c1e1b00 */
[----:B------:R-:W3:Y:S04]  /*0720*/  LDG.E.64 R18, desc[UR10][R4.64+0x8] ;  /* 0x0000080a04127981 */ /* 0x000ee8000c1e1b00 */
[----:B------:R-:W4:Y:S04]  /*0730*/  LDG.E.64 R20, desc[UR10][R6.64+0x10] ;  /* 0x0000100a06147981 */ /* 0x000f28000c1e1b00 */
[----:B------:R-:W4:Y:S04]  /*0740*/  LDG.E.64 R22, desc[UR10][R4.64+0x10] ;  /* 0x0000100a04167981 */ /* 0x000f28000c1e1b00 */
[----:B------:R-:W5:Y:S04]  /*0750*/  LDG.E.64 R10, desc[UR10][R6.64+0x18] ;  /* 0x0000180a060a7981 */ /* 0x000f68000c1e1b00 */
[----:B------:R-:W5:Y:S04]  /*0760*/  LDG.E.64 R8, desc[UR10][R4.64+0x18] ;  /* 0x0000180a04087981 */ /* 0x000f68000c1e1b00 */
        /* <DEDUP_REMOVED lines=11> */
[----:B-----5:R-:W-:Y:S01]  /*0820*/  DFMA R8, R8, R10, R20 ;  /* 0x0000000a0808722b */ /* 0x020fe20000000014 */
[----:B------:R-:W-:-:S07]  /*0830*/  IADD3 R3, PT, PT, R3, 0x8, RZ ;  /* 0x0000000803037810 */ /* 0x000fce0007ffe0ff */
[----:B--2---:R-:W-:-:S08]  /*0840*/  DFMA R8, R14, R12, R8 ;  /* 0x0000000c0e08722b */ /* 0x004fd00000000008 */
[----:B---3--:R-:W-:-:S08]  /*0850*/  DFMA R8, R18, R16, R8 ;  /* 0x000000101208722b */ /* 0x008fd00000000008 */
[----:B----4-:R-:W-:-:S08]  /*0860*/  DFMA R24, R22, R24, R8 ;  /* 0x000000181618722b */ /* 0x010fd00000000008 */
[----:B------:R-:W-:-:S11]  /*0870*/  DFMA R24, R28, R26, R24 ;  /* 0x0000001a1c18722b */ /* 0x000fd60000000018 */
.L_x_4:
        /* <DEDUP_REMOVED lines=17> */
[----:B------:R-:W5:Y:S01]  /*0990*/  LDG.E.64 R14, desc[UR10][R16.64+0x18] ;  /* 0x0000180a100e7981 */ /* 0x000f62000c1e1b00 */
[----:B------:R-:W-:Y:S01]  /*09a0*/  IADD3 R3, PT, PT, R3, 0x4, RZ ;  /* 0x0000000403037810 */ /* 0x000fe20007ffe0ff */
[----:B--2---:R-:W-:-:S08]  /*09b0*/  DFMA R18, R18, R22, R24 ;  /* 0x000000161212722b */ /* 0x004fd00000000018 */
[----:B---3--:R-:W-:-:S08]  /*09c0*/  DFMA R8, R8, R10, R18 ;  /* 0x0000000a0808722b */ /* 0x008fd00000000012 */
[----:B----4-:R-:W-:-:S08]  /*09d0*/  DFMA R4, R4, R6, R8 ;  /* 0x000000060404722b */ /* 0x010fd00000000008 */
[----:B-----5:R-:W-:-:S11]  /*09e0*/  DFMA R24, R14, R12, R4 ;  /* 0x0000000c0e18722b */ /* 0x020fd60000000004 */
.L_x_5:
[----:B------:R-:W-:Y:S05]  /*09f0*/  BRA.U !UP1, `(.L_x_1) ;  /* 0x00000001094c7547 */ /* 0x000fea000b800000 */
[----:B------:R-:W0:Y:S01]  /*0a00*/  LDC.64 R4, c[0x0][0x388] ;  /* 0x0000e200ff047b82 */ /* 0x000e220000000a00 */
[----:B------:R-:W-:Y:S01]  /*0a10*/  IMAD.IADD R9, R2, 0x1, R3 ;  /* 0x0000000102097824 */ /* 0x000fe200078e0203 */
[----:B------:R-:W-:-:S06]  /*0a20*/  UIADD3 UR4, UPT, UPT, -UR4, URZ, URZ ;  /* 0x000000ff04047290 */ /* 0x000fcc000fffe1ff */
[----:B------:R-:W1:Y:S01]  /*0a30*/  LDC.64 R6, c[0x0][0x3a0] ;  /* 0x0000e800ff067b82 */ /* 0x000e620000000a00 */
[----:B0-----:R-:W-:-:S04]  /*0a40*/  IMAD.WIDE.U32 R4, R3, 0x8, R4 ;  /* 0x0000000803047825 */ /* 0x001fc800078e0004 */
[----:B------:R-:W-:Y:S01]  /*0a50*/  IMAD.MOV.U32 R11, RZ, RZ, R5 ;  /* 0x000000ffff0b7224 */ /* 0x000fe200078e0005 */
[----:B------:R-:W-:-:S07]  /*0a60*/  MOV R8, R4 ;  /* 0x0000000400087202 */ /* 0x000fce0000000f00 */
.L_x_6:
[----:B-1----:R-:W-:Y:S01]  /*0a70*/  IMAD.WIDE R2, R9, 0x8, R6 ;  /* 0x0000000809027825 */ /* 0x002fe200078e0206 */
[----:B------:R-:W-:-:S03]  /*0a80*/  MOV R4, R8 ;  /* 0x0000000800047202 */ /* 0x000fc60000000f00 */
[----:B------:R-:W-:Y:S02]  /*0a90*/  IMAD.MOV.U32 R5, RZ, RZ, R11 ;  /* 0x000000ffff057224 */ /* 0x000fe400078e000b */
[----:B------:R-:W2:Y:S04]  /*0aa0*/  LDG.E.64 R2, desc[UR10][R2.64] ;  /* 0x0000000a02027981 */ /* 0x000ea8000c1e1b00 */
[----:B------:R-:W2:Y:S01]  /*0ab0*/  LDG.E.64 R4, desc[UR10][R4.64] ;  /* 0x0000000a04047981 */ /* 0x000ea2000c1e1b00 */
[----:B------:R-:W-:Y:S01]  /*0ac0*/  UIADD3 UR4, UPT, UPT, UR4, 0x1, URZ ;  /* 0x0000000104047890 */ /* 0x000fe2000fffe0ff */
[----:B------:R-:W-:Y:S02]  /*0ad0*/  IADD3 R8, P0, PT, R8, 0x8, RZ ;  /* 0x0000000808087810 */ /* 0x000fe40007f1e0ff */
[----:B------:R-:W-:Y:S01]  /*0ae0*/  IADD3 R9, PT, PT, R9, 0x1, RZ ;  /* 0x0000000109097810 */ /* 0x000fe20007ffe0ff */
[----:B------:R-:W-:-:S02]  /*0af0*/  UISETP.NE.AND UP0, UPT, UR4, URZ, UPT ;  /* 0x000000ff0400728c */ /* 0x000fc4000bf05270 */
[----:B------:R-:W-:Y:S01]  /*0b00*/  IMAD.X R11, RZ, RZ, R11, P0 ;  /* 0x000000ffff0b7224 */ /* 0x000fe200000e060b */
[----:B--2---:R-:W-:-:S06]  /*0b10*/  DFMA R24, R4, R2, R24 ;  /* 0x000000020418722b */ /* 0x004fcc0000000018 */
[----:B------:R-:W-:Y:S05]  /*0b20*/  BRA.U UP0, `(.L_x_6) ;  /* 0xfffffffd00d07547 */ /* 0x000fea000b83ffff */
.L_x_1:
[----:B------:R-:W1:Y:S01]  /*0b30*/  LDC.64 R6, c[0x0][0x390] ;  /* 0x0000e400ff067b82 */ /* 0x000e620000000a00 */
[----:B------:R-:W2:Y:S07]  /*0b40*/  LDCU.64 UR6, c[0x0][0x3b8] ;  /* 0x00007700ff0677ac */ /* 0x000eae0008000a00 */
[----:B------:R-:W3:Y:S08]  /*0b50*/  LDC.64 R2, c[0x0][0x388] ;  /* 0x0000e200ff027b82 */ /* 0x000ef00000000a00 */
[----:B------:R-:W4:Y:S01]  /*0b60*/  LDC.64 R10, c[0x0][0x3a8] ;  /* 0x0000ea00ff0a7b82 */ /* 0x000f220000000a00 */
[----:B-1----:R-:W-:-:S06]  /*0b70*/  IMAD.WIDE R6, R0, 0x8, R6 ;  /* 0x0000000800067825 */ /* 0x002fcc00078e0206 */
[----:B------:R-:W5:Y:S01]  /*0b80*/  LDG.E.64 R6, desc[UR10][R6.64] ;  /* 0x0000000a06067981 */ /* 0x000f62000c1e1b00 */
[----:B---3--:R-:W-:-:S04]  /*0b90*/  IMAD.WIDE R8, R0, 0x8, R2 ;  /* 0x0000000800087825 */ /* 0x008fc800078e0202 */
[----:B----4-:R-:W-:Y:S01]  /*0ba0*/  IMAD.WIDE R10, R0, 0x8, R10 ;  /* 0x00000008000a7825 */ /* 0x010fe200078e020a */
[----:B-----5:R-:W-:-:S08]  /*0bb0*/  DADD R4, -R6, 1 ;  /* 0x3ff0000006047429 */ /* 0x020fd00000000100 */
[----:B------:R-:W-:-:S08]  /*0bc0*/  DMUL R4, R6, R4 ;  /* 0x0000000406047228 */ /* 0x000fd00000000000 */
[----:B0-----:R-:W-:Y:S02]  /*0bd0*/  DMUL R24, R4, R24 ;  /* 0x0000001804187228 */ /* 0x001fe40000000000 */
[----:B------:R-:W0:Y:S05]  /*0be0*/  LDC R4, c[0x0][0x3b4] ;  /* 0x0000ed00ff047b82 */ /* 0x000e2a0000000800 */
[----:B------:R1:W-:Y:S04]  /*0bf0*/  STG.E.64 desc[UR10][R8.64], R24 ;  /* 0x0000001808007986 */ /* 0x0003e8000c101b0a */
[----:B------:R-:W2:Y:S01]  /*0c00*/  LDG.E.64 R12, desc[UR10][R10.64] ;  /* 0x0000000a0a0c7981 */ /* 0x000ea2000c1e1b00 */
[----:B0-----:R-:W-:Y:S01]  /*0c10*/  ISETP.GE.AND P0, PT, R4, 0x1, PT ;  /* 0x000000010400780c */ /* 0x001fe20003f06270 */
[----:B--2---:R-:W-:-:S07]  /*0c20*/  DFMA R12, -R24, UR6, R12 ;  /* 0x00000006180c7c2b */ /* 0x004fce000800010c */
[----:B------:R1:W-:Y:S05]  /*0c30*/  STG.E.64 desc[UR10][R10.64], R12 ;  /* 0x0000000c0a007986 */ /* 0x0003ea000c101b0a */
[----:B------:R-:W-:Y:S05]  /*0c40*/  @!P0 EXIT ;  /* 0x000000000000894d */ /* 0x000fea0003800000 */
[----:B------:R-:W0:Y:S01]  /*0c50*/  LDC.64 R6, c[0x0][0x398] ;  /* 0x0000e600ff067b82 */ /* 0x000e220000000a00 */
[C---:B------:R-:W-:Y:S02]  /*0c60*/  ISETP.GE.U32.AND P1, PT, R4.reuse, 0x10, PT ;  /* 0x000000100400780c */ /* 0x040fe40003f26070 */
[----:B-1----:R-:W-:Y:S02]  /*0c70*/  LOP3.LUT R10, R4, 0xf, RZ, 0xc0, !PT ;  /* 0x0000000f040a7812 */ /* 0x002fe400078ec0ff */
[----:B------:R-:W-:Y:S02]  /*0c80*/  MOV R5, RZ ;  /* 0x000000ff00057202 */ /* 0x000fe40000000f00 */
[----:B------:R-:W-:Y:S01]  /*0c90*/  ISETP.NE.AND P0, PT, R10, RZ, PT ;  /* 0x000000ff0a00720c */ /* 0x000fe20003f05270 */
[----:B0-----:R-:W-:-:S05]  /*0ca0*/  IMAD.WIDE R6, R0, 0x8, R6 ;  /* 0x0000000800067825 */ /* 0x001fca00078e0206 */
[----:B------:R0:W5:Y:S01]  /*0cb0*/  LDG.E.64 R12, desc[UR10][R6.64] ;  /* 0x0000000a060c7981 */ /* 0x000162000c1e1b00 */
[----:B------:R-:W-:Y:S06]  /*0cc0*/  @!P1 BRA `(.L_x_7) ;  /* 0x0000000000f89947 */ /* 0x000fec0003800000 */
[----:B------:R-:W1:Y:S01]  /*0cd0*/  LDCU.64 UR4, c[0x0][0x388] ;  /* 0x00007100ff0477ac */ /* 0x000e620008000a00 */
[----:B------:R-:W-:-:S05]  /*0ce0*/  LOP3.LUT R5, R4, 0x7ffffff0, RZ, 0xc0, !PT ;  /* 0x7ffffff004057812 */ /* 0x000fca00078ec0ff */
[----:B------:R-:W-:Y:S01]  /*0cf0*/  IMAD.MOV R0, RZ, RZ, -R5 ;  /* 0x000000ffff007224 */ /* 0x000fe200078e0a05 */
[----:B-1----:R-:W-:-:S04]  /*0d00*/  UIADD3 UR4, UP0, UPT, UR4, 0x40, URZ ;  /* 0x0000004004047890 */ /* 0x002fc8000ff1e0ff */
[----:B------:R-:W-:Y:S02]  /*0d10*/  UIADD3.X UR5, UPT, UPT, URZ, UR5, URZ, UP0, !UPT ;  /* 0x00000005ff057290 */ /* 0x000fe400087fe4ff */
[----:B------:R-:W-:-:S04]  /*0d20*/  MOV R11, UR4 ;  /* 0x00000004000b7c02 */ /* 0x000fc80008000f00 */
[----:B------:R-:W-:-:S07]  /*0d30*/  IMAD.U32 R14, RZ, RZ, UR5 ;  /* 0x00000005ff0e7e24 */ /* 0x000fce000f8e00ff */
.L_x_8:
[----:B------:R-:W-:Y:S01]  /*0d40*/  MOV R8, R11 ;  /* 0x0000000b00087202 */ /* 0x000fe20000000f00 */
[----:B------:R-:W-:-:S05]  /*0d50*/  IMAD.MOV.U32 R9, RZ, RZ, R14 ;  /* 0x000000ffff097224 */ /* 0x000fca00078e000e */
[----:B--2---:R-:W2:Y:S02]  /*0d60*/  LDG.E.64 R14, desc[UR10][R8.64+-0x40] ;  /* 0xffffc00a080e7981 */ /* 0x004ea4000c1e1b00 */
[----:B--2--5:R-:W-:-:S07]  /*0d70*/  DFMA R14, -R14, UR6, R12 ;  /* 0x000000060e0e7c2b */ /* 0x024fce000800010c */
[----:B------:R1:W-:Y:S04]  /*0d80*/  STG.E.64 desc[UR10][R6.64], R14 ;  /* 0x0000000e06007986 */ /* 0x0003e8000c101b0a */
[----:B------:R-:W2:Y:S02]  /*0d90*/  LDG.E.64 R12, desc[UR10][R8.64+-0x38] ;  /* 0xffffc80a080c7981 */ /* 0x000ea4000c1e1b00 */
[----:B--2---:R-:W-:-:S07]  /*0da0*/  DFMA R12, -R12, UR6, R14 ;  /* 0x000000060c0c7c2b */ /* 0x004fce000800010e */
[----:B------:R2:W-:Y:S04]  /*0db0*/  STG.E.64 desc[UR10][R6.64], R12 ;  /* 0x0000000c06007986 */ /* 0x0005e8000c101b0a */
[----:B------:R-:W3:Y:S02]  /*0dc0*/  LDG.E.64 R16, desc[UR10][R8.64+-0x30] ;  /* 0xffffd00a08107981 */ /* 0x000ee4000c1e1b00 */
[----:B---3--:R-:W-:-:S07]  /*0dd0*/  DFMA R16, -R16, UR6, R12 ;  /* 0x0000000610107c2b */ /* 0x008fce000800010c */
[----:B------:R3:W-:Y:S04]  /*0de0*/  STG.E.64 desc[UR10][R6.64], R16 ;  /* 0x0000001006007986 */ /* 0x0007e8000c101b0a */
[----:B------:R-:W4:Y:S02]  /*0df0*/  LDG.E.64 R18, desc[UR10][R8.64+-0x28] ;  /* 0xffffd80a08127981 */ /* 0x000f24000c1e1b00 */
[----:B----4-:R-:W-:-:S07]  /*0e00*/  DFMA R18, -R18, UR6, R16 ;  /* 0x0000000612127c2b */ /* 0x010fce0008000110 */
[----:B------:R4:W-:Y:S04]  /*0e10*/  STG.E.64 desc[UR10][R6.64], R18 ;  /* 0x0000001206007986 */ /* 0x0009e8000c101b0a */
[----:B------:R-:W2:Y:S02]  /*0e20*/  LDG.E.64 R20, desc[UR10][R8.64+-0x20] ;  /* 0xffffe00a08147981 */ /* 0x000ea4000c1e1b00 */
[----:B--2---:R-:W-:-:S07]  /*0e30*/  DFMA R20, -R20, UR6, R18 ;  /* 0x0000000614147c2b */ /* 0x004fce0008000112 */
[----:B------:R2:W-:Y:S04]  /*0e40*/  STG.E.64 desc[UR10][R6.64], R20 ;  /* 0x0000001406007986 */ /* 0x0005e8000c101b0a */
[----:B-1----:R-:W3:Y:S02]  /*0e50*/  LDG.E.64 R14, desc[UR10][R8.64+-0x18] ;  /* 0xffffe80a080e7981 */ /* 0x002ee4000c1e1b00 */
[----:B---3--:R-:W-:-:S07]  /*0e60*/  DFMA R14, -R14, UR6, R20 ;  /* 0x000000060e0e7c2b */ /* 0x008fce0008000114 */
        /* <DEDUP_REMOVED lines=10> */
[----:B------:R-:W3:Y:S02]  /*0f10*/  LDG.E.64 R20, desc[UR10][R8.64+0x8] ;  /* 0x0000080a08147981 */ /* 0x000ee4000c1e1b00 */
[----:B---3--:R-:W-:-:S07]  /*0f20*/  DFMA R20, -R20, UR6, R18 ;  /* 0x0000000614147c2b */ /* 0x008fce0008000112 */
[----:B------:R3:W-:Y:S04]  /*0f30*/  STG.E.64 desc[UR10][R6.64], R20 ;  /* 0x0000001406007986 */ /* 0x0007e8000c101b0a */
[----:B-1----:R-:W4:Y:S02]  /*0f40*/  LDG.E.64 R14, desc[UR10][R8.64+0x10] ;  /* 0x0000100a080e7981 */ /* 0x002f24000c1e1b00 */
[----:B----4-:R-:W-:-:S07]  /*0f50*/  DFMA R14, -R14, UR6, R20 ;  /* 0x000000060e0e7c2b */ /* 0x010fce0008000114 */
        /* <DEDUP_REMOVED lines=10> */
[----:B------:R-:W3:Y:S01]  /*1000*/  LDG.E.64 R20, desc[UR10][R8.64+0x30] ;  /* 0x0000300a08147981 */ /* 0x000ee2000c1e1b00 */
[----:B------:R-:W-:Y:S01]  /*1010*/  IADD3 R0, PT, PT, R0, 0x10, RZ ;  /* 0x0000001000007810 */ /* 0x000fe20007ffe0ff */
[----:B---3--:R-:W-:-:S07]  /*1020*/  DFMA R20, -R20, UR6, R18 ;  /* 0x0000000614147c2b */ /* 0x008fce0008000112 */
[----:B------:R2:W-:Y:S04]  /*1030*/  STG.E.64 desc[UR10][R6.64], R20 ;  /* 0x0000001406007986 */ /* 0x0005e8000c101b0a */
[----:B-1----:R-:W4:Y:S01]  /*1040*/  LDG.E.64 R14, desc[UR10][R8.64+0x38] ;  /* 0x0000380a080e7981 */ /* 0x002f22000c1e1b00 */
[----:B------:R-:W-:Y:S02]  /*1050*/  ISETP.NE.AND P1, PT, R0, RZ, PT ;  /* 0x000000ff0000720c */ /* 0x000fe40003f25270 */
[----:B------:R-:W-:Y:S01]  /*1060*/  IADD3 R11, P2, PT, R8, 0x80, RZ ;  /* 0x00000080080b7810 */ /* 0x000fe20007f5e0ff */
[----:B----4-:R-:W-:-:S04]  /*1070*/  DFMA R12, -R14, UR6, R20 ;  /* 0x000000060e0c7c2b */ /* 0x010fc80008000114 */
[----:B------:R-:W-:-:S03]  /*1080*/  IMAD.X R14, RZ, RZ, R9, P2 ;  /* 0x000000ffff0e7224 */ /* 0x000fc600010e0609 */
[----:B------:R2:W-:Y:S03]  /*1090*/  STG.E.64 desc[UR10][R6.64], R12 ;  /* 0x0000000c06007986 */ /* 0x0005e6000c101b0a */
[----:B------:R-:W-:Y:S05]  /*10a0*/  @P1 BRA `(.L_x_8) ;  /* 0xfffffffc00241947 */ /* 0x000fea000383ffff */
.L_x_7:
[----:B------:R-:W-:Y:S05]  /*10b0*/  @!P0 EXIT ;  /* 0x000000000000894d */ /* 0x000fea0003800000 */
[----:B------:R-:W-:Y:S02]  /*10c0*/  ISETP.GE.U32.AND P0, PT, R10, 0x8, PT ;  /* 0x000000080a00780c */ /* 0x000fe40003f06070 */
[----:B------:R-:W-:-:S04]  /*10d0*/  LOP3.LUT R0, R4, 0x7, RZ, 0xc0, !PT ;  /* 0x0000000704007812 */ /* 0x000fc800078ec0ff */
[----:B------:R-:W-:-:S07]  /*10e0*/  ISETP.NE.AND P1, PT, R0, RZ, PT ;  /* 0x000000ff0000720c */ /* 0x000fce0003f25270 */
[----:B------:R-:W-:Y:S06]  /*10f0*/  @!P0 BRA `(.L_x_9) ;  /* 0x0000000000688947 */ /* 0x000fec0003800000 */
[----:B------:R-:W-:-:S05]  /*1100*/  IMAD.WIDE.U32 R8, R5, 0x8, R2 ;  /* 0x0000000805087825 */ /* 0x000fca00078e0002 */
[----:B------:R-:W3:Y:S02]  /*1110*/  LDG.E.64 R10, desc[UR10][R8.64] ;  /* 0x0000000a080a7981 */ /* 0x000ee4000c1e1b00 */
[----:B---3-5:R-:W-:-:S07]  /*1120*/  DFMA R10, -R10, UR6, R12 ;  /* 0x000000060a0a7c2b */ /* 0x028fce000800010c */
[----:B------:R1:W-:Y:S04]  /*1130*/  STG.E.64 desc[UR10][R6.64], R10 ;  /* 0x0000000a06007986 */ /* 0x0003e8000c101b0a */
[----:B--2---:R-:W2:Y:S02]  /*1140*/  LDG.E.64 R12, desc[UR10][R8.64+0x8] ;  /* 0x0000080a080c7981 */ /* 0x004ea4000c1e1b00 */
        /* <DEDUP_REMOVED lines=11> */
[----:B-1----:R-:W2:Y:S02]  /*1200*/  LDG.E.64 R10, desc[UR10][R8.64+0x28] ;  /* 0x0000280a080a7981 */ /* 0x002ea4000c1e1b00 */
[----:B--2---:R-:W-:-:S07]  /*1210*/  DFMA R10, -R10, UR6, R18 ;  /* 0x000000060a0a7c2b */ /* 0x004fce0008000112 */
[----:B------:R4:W-:Y:S04]  /*1220*/  STG.E.64 desc[UR10][R6.64], R10 ;  /* 0x0000000a06007986 */ /* 0x0009e8000c101b0a */
[----:B------:R-:W3:Y:S02]  /*1230*/  LDG.E.64 R12, desc[UR10][R8.64+0x30] ;  /* 0x0000300a080c7981 */ /* 0x000ee4000c1e1b00 */
[----:B---3--:R-:W-:-:S07]  /*1240*/  DFMA R14, -R12, UR6, R10 ;  /* 0x000000060c0e7c2b */ /* 0x008fce000800010a */
[----:B------:R4:W-:Y:S04]  /*1250*/  STG.E.64 desc[UR10][R6.64], R14 ;  /* 0x0000000e06007986 */ /* 0x0009e8000c101b0a */
[----:B------:R-:W2:Y:S01]  /*1260*/  LDG.E.64 R12, desc[UR10][R8.64+0x38] ;  /* 0x0000380a080c7981 */ /* 0x000ea2000c1e1b00 */
[----:B------:R-:W-:Y:S01]  /*1270*/  IADD3 R5, PT, PT, R5, 0x8, RZ ;  /* 0x0000000805057810 */ /* 0x000fe20007ffe0ff */
[----:B--2---:R-:W-:-:S07]  /*1280*/  DFMA R12, -R12, UR6, R14 ;  /* 0x000000060c0c7c2b */ /* 0x004fce000800010e */
[----:B------:R4:W-:Y:S04]  /*1290*/  STG.E.64 desc[UR10][R6.64], R12 ;  /* 0x0000000c06007986 */ /* 0x0009e8000c101b0a */
.L_x_9:
[----:B------:R-:W-:Y:S05]  /*12a0*/  @!P1 EXIT ;  /* 0x000000000000994d */ /* 0x000fea0003800000 */
[----:B------:R-:W-:Y:S02]  /*12b0*/  ISETP.GE.U32.AND P0, PT, R0, 0x4, PT ;  /* 0x000000040000780c */ /* 0x000fe40003f06070 */
[----:B------:R-:W-:-:S04]  /*12c0*/  LOP3.LUT R4, R4, 0x3, RZ, 0xc0, !PT ;  /* 0x0000000304047812 */ /* 0x000fc800078ec0ff */
[----:B------:R-:W-:-:S07]  /*12d0*/  ISETP.NE.AND P1, PT, R4, RZ, PT ;  /* 0x000000ff0400720c */ /* 0x000fce0003f25270 */
[----:B------:R-:W-:Y:S06]  /*12e0*/  @!P0 BRA `(.L_x_10) ;  /* 0x0000000000388947 */ /* 0x000fec0003800000 */
[----:B--2-4-:R-:W-:-:S05]  /*12f0*/  IMAD.WIDE.U32 R16, R5, 0x8, R2 ;  /* 0x0000000805107825 */ /* 0x014fca00078e0002 */
[----:B------:R-:W2:Y:S02]  /*1300*/  LDG.E.64 R8, desc[UR10][R16.64] ;  /* 0x0000000a10087981 */ /* 0x000ea4000c1e1b00 */
[----:B--2--5:R-:W-:-:S07]  /*1310*/  DFMA R8, -R8, UR6, R12 ;  /* 0x0000000608087c2b */ /* 0x024fce000800010c */
[----:B------:R1:W-:Y:S04]  /*1320*/  STG.E.64 desc[UR10][R6.64], R8 ;  /* 0x0000000806007986 */ /* 0x0003e8000c101b0a */
[----:B------:R-:W2:Y:S02]  /*1330*/  LDG.E.64 R10, desc[UR10][R16.64+0x8] ;  /* 0x0000080a100a7981 */ /* 0x000ea4000c1e1b00 */
[----:B--2---:R-:W-:-:S07]  /*1340*/  DFMA R10, -R10, UR6, R8 ;  /* 0x000000060a0a7c2b */ /* 0x004fce0008000108 */
[----:B------:R1:W-:Y:S04]  /*1350*/  STG.E.64 desc[UR10][R6.64], R10 ;  /* 0x0000000a06007986 */ /* 0x0003e8000c101b0a */
[----:B------:R-:W2:Y:S02]  /*1360*/  LDG.E.64 R12, desc[UR10][R16.64+0x10] ;  /* 0x0000100a100c7981 */ /* 0x000ea4000c1e1b00 */
[----:B--2---:R-:W-:-:S07]  /*1370*/  DFMA R14, -R12, UR6, R10 ;  /* 0x000000060c0e7c2b */ /* 0x004fce000800010a */
[----:B------:R1:W-:Y:S04]  /*1380*/  STG.E.64 desc[UR10][R6.64], R14 ;  /* 0x0000000e06007986 */ /* 0x0003e8000c101b0a */
[----:B------:R-:W2:Y:S01]  /*1390*/  LDG.E.64 R12, desc[UR10][R16.64+0x18] ;  /* 0x0000180a100c7981 */ /* 0x000ea2000c1e1b00 */
[----:B------:R-:W-:Y:S01]  /*13a0*/  VIADD R5, R5, 0x4 ;  /* 0x0000000405057836 */ /* 0x000fe20000000000 */
[----:B--2---:R-:W-:-:S07]  /*13b0*/  DFMA R12, -R12, UR6, R14 ;  /* 0x000000060c0c7c2b */ /* 0x004fce000800010e */
[----:B------:R1:W-:Y:S04]  /*13c0*/  STG.E.64 desc[UR10][R6.64], R12 ;  /* 0x0000000c06007986 */ /* 0x0003e8000c101b0a */
.L_x_10:
[----:B------:R-:W-:Y:S05]  /*13d0*/  @!P1 EXIT ;  /* 0x000000000000994d */ /* 0x000fea0003800000 */
[----:B------:R-:W-:Y:S01]  /*13e0*/  IMAD.WIDE.U32 R2, R5, 0x8, R2 ;  /* 0x0000000805027825 */ /* 0x000fe200078e0002 */
[----:B------:R-:W-:-:S03]  /*13f0*/  IADD3 R0, PT, PT, -R4, RZ, RZ ;  /* 0x000000ff04007210 */ /* 0x000fc60007ffe1ff */
[----:B------:R-:W-:Y:S01]  /*1400*/  IMAD.MOV.U32 R4, RZ, RZ, R2 ;  /* 0x000000ffff047224 */ /* 0x000fe200078e0002 */
[----:B------:R-:W-:-:S07]  /*1410*/  MOV R5, R3 ;  /* 0x0000000300057202 */ /* 0x000fce0000000f00 */
.L_x_11:
[----:B------:R-:W-:Y:S01]  /*1420*/  IMAD.MOV.U32 R2, RZ, RZ, R4 ;  /* 0x000000ffff027224 */ /* 0x000fe200078e0004 */
[----:B------:R-:W-:-:S06]  /*1430*/  MOV R3, R5 ;  /* 0x0000000500037202 */ /* 0x000fcc0000000f00 */
[----:B------:R-:W1:Y:S01]  /*1440*/  LDG.E.64 R2, desc[UR10][R2.64] ;  /* 0x0000000a02027981 */ /* 0x000e62000c1e1b00 */
[----:B------:R-:W-:Y:S01]  /*1450*/  VIADD R0, R0, 0x1 ;  /* 0x0000000100007836 */ /* 0x000fe20000000000 */
[----:B------:R-:W-:-:S04]  /*1460*/  IADD3 R4, P1, PT, R4, 0x8, RZ ;  /* 0x0000000804047810 */ /* 0x000fc80007f3e0ff */
[----:B------:R-:W-:Y:S02]  /*1470*/  ISETP.NE.AND P0, PT, R0, RZ, PT ;  /* 0x000000ff0000720c */ /* 0x000fe40003f05270 */
[----:B------:R-:W-:Y:S01]  /*1480*/  IADD3.X R5, PT, PT, RZ, R5, RZ, P1, !PT ;  /* 0x00000005ff057210 */ /* 0x000fe20000ffe4ff */
[----:B-12345:R-:W-:-:S07]  /*1490*/  DFMA R12, -R2, UR6, R12 ;  /* 0x00000006020c7c2b */ /* 0x03efce000800010c */
[----:B------:R3:W-:Y:S03]  /*14a0*/  STG.E.64 desc[UR10][R6.64], R12 ;  /* 0x0000000c06007986 */ /* 0x0007e6000c101b0a */
[----:B------:R-:W-:Y:S05]  /*14b0*/  @P0 BRA `(.L_x_11) ;  /* 0xfffffffc00d80947 */ /* 0x000fea000383ffff */
[----:B------:R-:W-:Y:S05]  /*14c0*/  EXIT ;  /* 0x000000000000794d */ /* 0x000fea0003800000 */
.L_x_12:
[----:B------:R-:W-:-:S00]  /*14d0*/  BRA `(.L_x_12) ;  /* 0xfffffffc00fc7947 */ /* 0x000fc0000383ffff */
[----:B------:R-:W-:-:S00]  /*14e0*/  NOP ;  /* 0x0000000000007918 */ /* 0x000fc00000000000 */
        /* <DEDUP_REMOVED lines=9> */
.L_x_29:


//--------------------- .text._Z13forward_layerPdS_S_S_ii --------------------------
	.section	.text._Z13forward_layerPdS_S_S_ii,"ax",@progbits
	.align	128
        .global         _Z13forward_layerPdS_S_S_ii
        .type           _Z13forward_layerPdS_S_S_ii,@function
        .size           _Z13forward_layerPdS_S_S_ii,(.L_x_28 - _Z13forward_layerPdS_S_S_ii)
        .other          _Z13forward_layerPdS_S_S_ii,@"STO_CUDA_ENTRY STV_DEFAULT"
_Z13forward_layerPdS_S_S_ii:
.text._Z13forward_layerPdS_S_S_ii:
[----:B------:R-:W-:Y:S01]  /*0000*/  LDC R1, c[0x0][0x37c] ;  /* 0x0000df00ff017b82 */ /* 0x000fe20000000800 */
[----:B------:R-:W0:Y:S07]  /*0010*/  S2R R0, SR_TID.X ;  /* 0x0000000000007919 */ /* 0x000e2e0000002100 */
[----:B------:R-:W0:Y:S01]  /*0020*/  S2UR UR4, SR_CTAID.X ;  /* 0x00000000000479c3 */ /* 0x000e220000002500 */
[----:B------:R-:W1:Y:S07]  /*0030*/  LDCU UR5, c[0x0][0x3a4] ;  /* 0x00007480ff0577ac */ /* 0x000e6e0008000800 */
[----:B------:R-:W0:Y:S02]  /*0040*/  LDC R7, c[0x0][0x360] ;  /* 0x0000d800ff077b82 */ /* 0x000e240000000800 */
[----:B0-----:R-:W-:-:S05]  /*0050*/  IMAD R7, R7, UR4, R0 ;  /* 0x0000000407077c24 */ /* 0x001fca000f8e0200 */
[----:B-1----:R-:W-:-:S13]  /*0060*/  ISETP.GE.AND P0, PT, R7, UR5, PT ;  /* 0x0000000507007c0c */ /* 0x002fda000bf06270 */
[----:B------:R-:W-:Y:S05]  /*0070*/  @P0 EXIT ;  /* 0x000000000000094d */ /* 0x000fea0003800000 */
[----:B------:R-:W0:Y:S01]  /*0080*/  LDC.64 R4, c[0x0][0x390] ;  /* 0x0000e400ff047b82 */ /* 0x000e220000000a00 */
[----:B------:R-:W1:Y:S01]  /*0090*/  LDCU.64 UR16, c[0x0][0x358] ;  /* 0x00006b00ff1077ac */ /* 0x000e620008000a00 */
[----:B------:R-:W2:Y:S06]  /*00a0*/  LDCU UR8, c[0x0][0x3a0] ;  /* 0x00007400ff0877ac */ /* 0x000eac0008000800 */
[----:B------:R-:W3:Y:S01]  /*00b0*/  LDC.64 R2, c[0x0][0x398] ;  /* 0x0000e600ff027b82 */ /* 0x000ee20000000a00 */
[----:B0-----:R-:W-:-:S06]  /*00c0*/  IMAD.WIDE R4, R7, 0x8, R4 ;  /* 0x0000000807047825 */ /* 0x001fcc00078e0204 */
[----:B-1----:R-:W4:Y:S01]  /*00d0*/  LDG.E.64 R4, desc[UR16][R4.64] ;  /* 0x0000001004047981 */ /* 0x002f22000c1e1b00 */
[----:B--2---:R-:W-:Y:S01]  /*00e0*/  UISETP.GE.AND UP0, UPT, UR8, 0x1, UPT ;  /* 0x000000010800788c */ /* 0x004fe2000bf06270 */
[----:B---3--:R-:W-:-:S05]  /*00f0*/  IMAD.WIDE R2, R7, 0x8, R2 ;  /* 0x0000000807027825 */ /* 0x008fca00078e0202 */
[----:B----4-:R0:W-:Y:S03]  /*0100*/  STG.E.64 desc[UR16][R2.64], R4 ;  /* 0x0000000402007986 */ /* 0x0101e6000c101b10 */
[----:B------:R-:W-:Y:S05]  /*0110*/  BRA.U !UP0, `(.L_x_13) ;  /* 0x0000000908dc7547 */ /* 0x000fea000b800000 */
[----:B------:R-:W-:Y:S02]  /*0120*/  UISETP.GE.U32.AND UP1, UPT, UR8, 0x10, UPT ;  /* 0x000000100800788c */ /* 0x000fe4000bf26070 */
[----:B------:R-:W-:Y:S01]  /*0130*/  IMAD R0, R7, UR8, RZ ;  /* 0x0000000807007c24 */ /* 0x000fe2000f8e02ff */
[----:B------:R-:W-:Y:S01]  /*0140*/  ULOP3.LUT UR9, UR8, 0xf, URZ, 0xc0, !UPT ;  /* 0x0000000f08097892 */ /* 0x000fe2000f8ec0ff */
[----:B------:R-:W-:-:S03]  /*0150*/  IMAD.MOV.U32 R7, RZ, RZ, RZ ;  /* 0x000000ffff077224 */ /* 0x000fc600078e00ff */
[----:B------:R-:W-:Y:S02]  /*0160*/  UISETP.NE.AND UP0, UPT, UR9, URZ, UPT ;  /* 0x000000ff0900728c */ /* 0x000fe4000bf05270 */
[----:B------:R-:W-:Y:S09]  /*0170*/  BRA.U !UP1, `(.L_x_14) ;  /* 0x0000000509587547 */ /* 0x000ff2000b800000 */
[----:B------:R-:W1:Y:S01]  /*0180*/  LDCU.128 UR12, c[0x0][0x380] ;  /* 0x00007000ff0c77ac */ /* 0x000e620008000c00 */
[----:B------:R-:W-:Y:S01]  /*0190*/  IMAD.MOV.U32 R6, RZ, RZ, R0 ;  /* 0x000000ffff067224 */ /* 0x000fe200078e0000 */
[----:B------:R-:W-:-:S04]  /*01a0*/  ULOP3.LUT UR10, UR8, 0x7ffffff0, URZ, 0xc0, !UPT ;  /* 0x7ffffff0080a7892 */ /* 0x000fc8000f8ec0ff */
[----:B------:R-:W-:Y:S02]  /*01b0*/  UIADD3 UR11, UPT, UPT, -UR10, URZ, URZ ;  /* 0x000000ff0a0b7290 */ /* 0x000fe4000fffe1ff */
[----:B------:R-:W-:Y:S01]  /*01c0*/  MOV R7, UR10 ;  /* 0x0000000a00077c02 */ /* 0x000fe20008000f00 */
[----:B-1----:R-:W-:Y:S02]  /*01d0*/  UIADD3 UR6, UP1, UPT, UR12, 0x40, URZ ;  /* 0x000000400c067890 */ /* 0x002fe4000ff3e0ff */
[----:B------:R-:W-:Y:S02]  /*01e0*/  UIADD3 UR4, UP2, UPT, UR14, 0x40, URZ ;  /* 0x000000400e047890 */ /* 0x000fe4000ff5e0ff */
[----:B------:R-:W-:Y:S02]  /*01f0*/  UIADD3.X UR7, UPT, UPT, URZ, UR13, URZ, UP1, !UPT ;  /* 0x0000000dff077290 */ /* 0x000fe40008ffe4ff */
[----:B------:R-:W-:Y:S01]  /*0200*/  IMAD.U32 R12, RZ, RZ, UR6 ;  /* 0x00000006ff0c7e24 */ /* 0x000fe2000f8e00ff */
[----:B------:R-:W-:-:S03]  /*0210*/  UIADD3.X UR5, UPT, UPT, URZ, UR15, URZ, UP2, !UPT ;  /* 0x0000000fff057290 */ /* 0x000fc600097fe4ff */
[----:B------:R-:W-:-:S09]  /*0220*/  IMAD.U32 R13, RZ, RZ, UR7 ;  /* 0x00000007ff0d7e24 */ /* 0x000fd2000f8e00ff */
.L_x_15:
[----:B------:R-:W-:Y:S01]  /*0230*/  MOV R10, UR4 ;  /* 0x00000004000a7c02 */ /* 0x000fe20008000f00 */
[----:B------:R-:W-:Y:S01]  /*0240*/  IMAD.U32 R11, RZ, RZ, UR5 ;  /* 0x00000005ff0b7e24 */ /* 0x000fe2000f8e00ff */
[----:B------:R-:W-:Y:S01]  /*0250*/  MOV R9, R13 ;  /* 0x0000000d00097202 */ /* 0x000fe20000000f00 */
[----:B------:R-:W-:Y:S02]  /*0260*/  IMAD.MOV.U32 R8, RZ, RZ, R12 ;  /* 0x000000ffff087224 */ /* 0x000fe400078e000c */
[----:B------:R-:W-:-:S03]  /*0270*/  IMAD.WIDE R10, R6, 0x8, R10 ;  /* 0x00000008060a7825 */ /* 0x000fc600078e020a */
[----:B------:R-:W2:Y:S04]  /*0280*/  LDG.E.64 R12, desc[UR16][R8.64+-0x40] ;  /* 0xffffc010080c7981 */ /* 0x000ea8000c1e1b00 */
[----:B----4-:R-:W2:Y:S02]  /*0290*/  LDG.E.64 R14, desc[UR16][R10.64+-0x40] ;  /* 0xffffc0100a0e7981 */ /* 0x010ea4000c1e1b00 */
[----:B--2---:R-:W-:-:S07]  /*02a0*/  DFMA R12, R12, R14, R4 ;  /* 0x0000000e0c0c722b */ /* 0x004fce0000000004 */
[----:B------:R1:W-:Y:S04]  /*02b0*/  STG.E.64 desc[UR16][R2.64], R12 ;  /* 0x0000000c02007986 */ /* 0x0003e8000c101b10 */
[----:B0-----:R-:W2:Y:S04]  /*02c0*/  LDG.E.64 R4, desc[UR16][R8.64+-0x38] ;  /* 0xffffc81008047981 */ /* 0x001ea8000c1e1b00 */
[----:B------:R-:W2:Y:S02]  /*02d0*/  LDG.E.64 R14, desc[UR16][R10.64+-0x38] ;  /* 0xffffc8100a0e7981 */ /* 0x000ea4000c1e1b00 */
[----:B--2---:R-:W-:-:S07]  /*02e0*/  DFMA R4, R4, R14, R12 ;  /* 0x0000000e0404722b */ /* 0x004fce000000000c */
[----:B------:R0:W-:Y:S04]  /*02f0*/  STG.E.64 desc[UR16][R2.64], R4 ;  /* 0x0000000402007986 */ /* 0x0001e8000c101b10 */
[----:B------:R-:W2:Y:S04]  /*0300*/  LDG.E.64 R14, desc[UR16][R8.64+-0x30] ;  /* 0xffffd010080e7981 */ /* 0x000ea8000c1e1b00 */
[----:B------:R-:W2:Y:S02]  /*0310*/  LDG.E.64 R16, desc[UR16][R10.64+-0x30] ;  /* 0xffffd0100a107981 */ /* 0x000ea4000c1e1b00 */
[----:B--2---:R-:W-:-:S07]  /*0320*/  DFMA R14, R14, R16, R4 ;  /* 0x000000100e0e722b */ /* 0x004fce0000000004 */
[----:B------:R2:W-:Y:S04]  /*0330*/  STG.E.64 desc[UR16][R2.64], R14 ;  /* 0x0000000e02007986 */ /* 0x0005e8000c101b10 */
[----:B------:R-:W3:Y:S04]  /*0340*/  LDG.E.64 R16, desc[UR16][R8.64+-0x28] ;  /* 0xffffd81008107981 */ /* 0x000ee8000c1e1b00 */
[----:B------:R-:W3:Y:S02]  /*0350*/  LDG.E.64 R18, desc[UR16][R10.64+-0x28] ;  /* 0xffffd8100a127981 */ /* 0x000ee4000c1e1b00 */
[----:B---3--:R-:W-:-:S07]  /*0360*/  DFMA R16, R16, R18, R14 ;  /* 0x000000121010722b */ /* 0x008fce000000000e */
[----:B------:R3:W-:Y:S04]  /*0370*/  STG.E.64 desc[UR16][R2.64], R16 ;  /* 0x0000001002007986 */ /* 0x0007e8000c101b10 */
[----:B-1----:R-:W4:Y:S04]  /*0380*/  LDG.E.64 R12, desc[UR16][R8.64+-0x20] ;  /* 0xffffe010080c7981 */ /* 0x002f28000c1e1b00 */
[----:B------:R-:W4:Y:S02]  /*0390*/  LDG.E.64 R18, desc[UR16][R10.64+-0x20] ;  /* 0xffffe0100a127981 */ /* 0x000f24000c1e1b00 */
[----:B----4-:R-:W-:-:S07]  /*03a0*/  DFMA R12, R12, R18, R16 ;  /* 0x000000120c0c722b */ /* 0x010fce0000000010 */
[----:B------:R1:W-:Y:S04]  /*03b0*/  STG.E.64 desc[UR16][R2.64], R12 ;  /* 0x0000000c02007986 */ /* 0x0003e8000c101b10 */
[----:B0-----:R-:W4:Y:S04]  /*03c0*/  LDG.E.64 R4, desc[UR16][R8.64+-0x18] ;  /* 0xffffe81008047981 */ /* 0x001f28000c1e1b00 */
[----:B------:R-:W4:Y:S02]  /*03d0*/  LDG.E.64 R18, desc[UR16][R10.64+-0x18] ;  /* 0xffffe8100a127981 */ /* 0x000f24000c1e1b00 */
[----:B----4-:R-:W-:-:S07]  /*03e0*/  DFMA R4, R4, R18, R12 ;  /* 0x000000120404722b */ /* 0x010fce000000000c */
[----:B------:R0:W-:Y:S04]  /*03f0*/  STG.E.64 desc[UR16][R2.64], R4 ;  /* 0x0000000402007986 */ /* 0x0001e8000c101b10 */
[----:B--2---:R-:W2:Y:S04]  /*0400*/  LDG.E.64 R14, desc[UR16][R8.64+-0x10] ;  /* 0xfffff010080e7981 */ /* 0x004ea8000c1e1b00 */
[----:B------:R-:W2:Y:S02]  /*0410*/  LDG.E.64 R18, desc[UR16][R10.64+-0x10] ;  /* 0xfffff0100a127981 */ /* 0x000ea4000c1e1b00 */
[----:B--2---:R-:W-:-:S07]  /*0420*/  DFMA R14, R14, R18, R4 ;  /* 0x000000120e0e722b */ /* 0x004fce0000000004 */
[----:B------:R2:W-:Y:S04]  /*0430*/  STG.E.64 desc[UR16][R2.64], R14 ;  /* 0x0000000e02007986 */ /* 0x0005e8000c101b10 */
[----:B---3--:R-:W3:Y:S04]  /*0440*/  LDG.E.64 R16, desc[UR16][R8.64+-0x8] ;  /* 0xfffff81008107981 */ /* 0x008ee8000c1e1b00 */
        /* <DEDUP_REMOVED lines=27> */
[----:B------:R-:W5:Y:S04]  /*0600*/  LDG.E.64 R4, desc[UR16][R8.64+0x30] ;  /* 0x0000301008047981 */ /* 0x000f68000c1e1b00 */
[----:B--2---:R-:W5:Y:S02]  /*0610*/  LDG.E.64 R14, desc[UR16][R10.64+0x30] ;  /* 0x000030100a0e7981 */ /* 0x004f64000c1e1b00 */
[----:B-----5:R-:W-:-:S07]  /*0620*/  DFMA R14, R4, R14, R18 ;  /* 0x0000000e040e722b */ /* 0x020fce0000000012 */
[----:B------:R4:W-:Y:S04]  /*0630*/  STG.E.64 desc[UR16][R2.64], R14 ;  /* 0x0000000e02007986 */ /* 0x0009e8000c101b10 */
[----:B---3--:R-:W2:Y:S04]  /*0640*/  LDG.E.64 R16, desc[UR16][R10.64+0x38] ;  /* 0x000038100a107981 */ /* 0x008ea8000c1e1b00 */
[----:B------:R-:W2:Y:S01]  /*0650*/  LDG.E.64 R4, desc[UR16][R8.64+0x38] ;  /* 0x0000381008047981 */ /* 0x000ea2000c1e1b00 */
[----:B------:R-:W-:Y:S01]  /*0660*/  UIADD3 UR11, UPT, UPT, UR11, 0x10, URZ ;  /* 0x000000100b0b7890 */ /* 0x000fe2000fffe0ff */
[----:B-1----:R-:W-:Y:S01]  /*0670*/  IADD3 R12, P0, PT, R8, 0x80, RZ ;  /* 0x00000080080c7810 */ /* 0x002fe20007f1e0ff */
[----:B------:R-:W-:-:S02]  /*0680*/  VIADD R6, R6, 0x10 ;  /* 0x0000001006067836 */ /* 0x000fc40000000000 */
[----:B------:R-:W-:Y:S02]  /*0690*/  UISETP.NE.AND UP1, UPT, UR11, URZ, UPT ;  /* 0x000000ff0b00728c */ /* 0x000fe4000bf25270 */
[----:B------:R-:W-:Y:S01]  /*06a0*/  IMAD.X R13, RZ, RZ, R9, P0 ;  /* 0x000000ffff0d7224 */ /* 0x000fe200000e0609 */
[----:B--2---:R-:W-:-:S07]  /*06b0*/  DFMA R4, R4, R16, R14 ;  /* 0x000000100404722b */ /* 0x004fce000000000e */
[----:B------:R4:W-:Y:S01]  /*06c0*/  STG.E.64 desc[UR16][R2.64], R4 ;  /* 0x0000000402007986 */ /* 0x0009e2000c101b10 */
[----:B------:R-:W-:Y:S05]  /*06d0*/  BRA.U UP1, `(.L_x_15) ;  /* 0xfffffff901d47547 */ /* 0x000fea000b83ffff */
.L_x_14:
[----:B------:R-:W-:Y:S05]  /*06e0*/  BRA.U !UP0, `(.L_x_13) ;  /* 0x0000000508687547 */ /* 0x000fea000b800000 */
[----:B------:R-:W-:Y:S02]  /*06f0*/  UISETP.GE.U32.AND UP0, UPT, UR9, 0x8, UPT ;  /* 0x000000080900788c */ /* 0x000fe4000bf06070 */
[----:B------:R-:W-:-:S04]  /*0700*/  ULOP3.LUT UR5, UR8, 0x7, URZ, 0xc0, !UPT ;  /* 0x0000000708057892 */ /* 0x000fc8000f8ec0ff */
[----:B------:R-:W-:-:S03]  /*0710*/  UISETP.NE.AND UP1, UPT, UR5, URZ, UPT ;  /* 0x000000ff0500728c */ /* 0x000fc6000bf25270 */
[----:B------:R-:W-:Y:S08]  /*0720*/  BRA.U !UP0, `(.L_x_16) ;  /* 0x0000000108987547 */ /* 0x000ff0000b800000 */
[----:B------:R-:W1:Y:S01]  /*0730*/  LDC.64 R8, c[0x0][0x388] ;  /* 0x0000e200ff087b82 */ /* 0x000e620000000a00 */
[----:B------:R-:W-:-:S07]  /*0740*/  IADD3 R13, PT, PT, R0, R7, RZ ;  /* 0x00000007000d7210 */ /* 0x000fce0007ffe0ff */
[----:B------:R-:W2:Y:S01]  /*0750*/  LDC.64 R10, c[0x0][0x380] ;  /* 0x0000e000ff0a7b82 */ /* 0x000ea20000000a00 */
[----:B-1----:R-:W-:-:S05]  /*0760*/  IMAD.WIDE R8, R13, 0x8, R8 ;  /* 0x000000080d087825 */ /* 0x002fca00078e0208 */
[----:B----4-:R-:W3:Y:S01]  /*0770*/  LDG.E.64 R14, desc[UR16][R8.64] ;  /* 0x00000010080e7981 */ /* 0x010ee2000c1e1b00 */
[----:B--2---:R-:W-:-:S05]  /*0780*/  IMAD.WIDE.U32 R10, R7, 0x8, R10 ;  /* 0x00000008070a7825 */ /* 0x004fca00078e000a */
[----:B------:R-:W3:Y:S02]  /*0790*/  LDG.E.64 R12, desc[UR16][R10.64] ;  /* 0x000000100a0c7981 */ /* 0x000ee4000c1e1b00 */
[----:B---3--:R-:W-:-:S07]  /*07a0*/  DFMA R12, R12, R14, R4 ;  /* 0x0000000e0c0c722b */ /* 0x008fce0000000004 */
        /* <DEDUP_REMOVED lines=21> */
[----:B------:R-:W4:Y:S04]  /*0900*/  LDG.E.64 R4, desc[UR16][R10.64+0x30] ;  /* 0x000030100a047981 */ /* 0x000f28000c1e1b00 */
[----:B--2---:R-:W4:Y:S02]  /*0910*/  LDG.E.64 R14, desc[UR16][R8.64+0x30] ;  /* 0x00003010080e7981 */ /* 0x004f24000c1e1b00 */
[----:B----4-:R-:W-:-:S07]  /*0920*/  DFMA R14, R4, R14, R18 ;  /* 0x0000000e040e722b */ /* 0x010fce0000000012 */
[----:B------:R1:W-:Y:S04]  /*0930*/  STG.E.64 desc[UR16][R2.64], R14 ;  /* 0x0000000e02007986 */ /* 0x0003e8000c101b10 */
[----:B------:R-:W2:Y:S04]  /*0940*/  LDG.E.64 R4, desc[UR16][R10.64+0x38] ;  /* 0x000038100a047981 */ /* 0x000ea8000c1e1b00 */
[----:B---3--:R-:W2:Y:S01]  /*0950*/  LDG.E.64 R16, desc[UR16][R8.64+0x38] ;  /* 0x0000381008107981 */ /* 0x008ea2000c1e1b00 */
[----:B------:R-:W-:Y:S01]  /*0960*/  VIADD R7, R7, 0x8 ;  /* 0x0000000807077836 */ /* 0x000fe20000000000 */
[----:B--2---:R-:W-:-:S07]  /*0970*/  DFMA R4, R4, R16, R14 ;  /* 0x000000100404722b */ /* 0x004fce000000000e */
[----:B------:R1:W-:Y:S04]  /*0980*/  STG.E.64 desc[UR16][R2.64], R4 ;  /* 0x0000000402007986 */ /* 0x0003e8000c101b10 */
.L_x_16:
[----:B------:R-:W-:Y:S05]  /*0990*/  BRA.U !UP1, `(.L_x_13) ;  /* 0x0000000109bc7547 */ /* 0x000fea000b800000 */
[----:B------:R-:W-:Y:S02]  /*09a0*/  UISETP.GE.U32.AND UP0, UPT, UR5, 0x4, UPT ;  /* 0x000000040500788c */ /* 0x000fe4000bf06070 */
[----:B------:R-:W-:-:S04]  /*09b0*/  ULOP3.LUT UR4, UR8, 0x3, URZ, 0xc0, !UPT ;  /* 0x0000000308047892 */ /* 0x000fc8000f8ec0ff */
[----:B------:R-:W-:-:S03]  /*09c0*/  UISETP.NE.AND UP1, UPT, UR4, URZ, UPT ;  /* 0x000000ff0400728c */ /* 0x000fc6000bf25270 */
[----:B------:R-:W-:Y:S08]  /*09d0*/  BRA.U !UP0, `(.L_x_17) ;  /* 0x0000000108587547 */ /* 0x000ff0000b800000 */
[----:B------:R-:W2:Y:S01]  /*09e0*/  LDC.64 R8, c[0x0][0x388] ;  /* 0x0000e200ff087b82 */ /* 0x000ea20000000a00 */
[----:B-1----:R-:W-:-:S07]  /*09f0*/  IADD3 R13, PT, PT, R0, R7, RZ ;  /* 0x00000007000d7210 */ /* 0x002fce0007ffe0ff */
[----:B------:R-:W1:Y:S01]  /*0a00*/  LDC.64 R10, c[0x0][0x380] ;  /* 0x0000e000ff0a7b82 */ /* 0x000e620000000a00 */
[----:B--2---:R-:W-:-:S05]  /*0a10*/  IMAD.WIDE R8, R13, 0x8, R8 ;  /* 0x000000080d087825 */ /* 0x004fca00078e0208 */
[----:B----4-:R-:W2:Y:S01]  /*0a20*/  LDG.E.64 R14, desc[UR16][R8.64] ;  /* 0x00000010080e7981 */ /* 0x010ea2000c1e1b00 */
[----:B-1----:R-:W-:-:S05]  /*0a30*/  IMAD.WIDE.U32 R10, R7, 0x8, R10 ;  /* 0x00000008070a7825 */ /* 0x002fca00078e000a */
[----:B------:R-:W2:Y:S02]  /*0a40*/  LDG.E.64 R12, desc[UR16][R10.64] ;  /* 0x000000100a0c7981 */ /* 0x000ea4000c1e1b00 */
[----:B--2---:R-:W-:-:S07]  /*0a50*/  DFMA R12, R12, R14, R4 ;  /* 0x0000000e0c0c722b */ /* 0x004fce0000000004 */
[----:B------:R2:W-:Y:S04]  /*0a60*/  STG.E.64 desc[UR16][R2.64], R12 ;  /* 0x0000000c02007986 */ /* 0x0005e8000c101b10 */
[----:B0-----:R-:W3:Y:S04]  /*0a70*/  LDG.E.64 R4, desc[UR16][R10.64+0x8] ;  /* 0x000008100a047981 */ /* 0x001ee8000c1e1b00 */
[----:B------:R-:W3:Y:S02]  /*0a80*/  LDG.E.64 R14, desc[UR16][R8.64+0x8] ;  /* 0x00000810080e7981 */ /* 0x000ee4000c1e1b00 */
[----:B---3--:R-:W-:-:S07]  /*0a90*/  DFMA R14, R4, R14, R12 ;  /* 0x0000000e040e722b */ /* 0x008fce000000000c */
[----:B------:R2:W-:Y:S04]  /*0aa0*/  STG.E.64 desc[UR16][R2.64], R14 ;  /* 0x0000000e02007986 */ /* 0x0005e8000c101b10 */
[----:B------:R-:W3:Y:S04]  /*0ab0*/  LDG.E.64 R4, desc[UR16][R10.64+0x10] ;  /* 0x000010100a047981 */ /* 0x000ee8000c1e1b00 */
[----:B------:R-:W3:Y:S02]  /*0ac0*/  LDG.E.64 R16, desc[UR16][R8.64+0x10] ;  /* 0x0000101008107981 */ /* 0x000ee4000c1e1b00 */
[----:B---3--:R-:W-:-:S07]  /*0ad0*/  DFMA R16, R4, R16, R14 ;  /* 0x000000100410722b */ /* 0x008fce000000000e */
[----:B------:R2:W-:Y:S04]  /*0ae0*/  STG.E.64 desc[UR16][R2.64], R16 ;  /* 0x0000001002007986 */ /* 0x0005e8000c101b10 */
[----:B------:R-:W3:Y:S04]  /*0af0*/  LDG.E.64 R4, desc[UR16][R10.64+0x18] ;  /* 0x000018100a047981 */ /* 0x000ee8000c1e1b00 */
[----:B------:R-:W3:Y:S01]  /*0b00*/  LDG.E.64 R18, desc[UR16][R8.64+0x18] ;  /* 0x0000181008127981 */ /* 0x000ee2000c1e1b00 */
[----:B------:R-:W-:Y:S01]  /*0b10*/  VIADD R7, R7, 0x4 ;  /* 0x0000000407077836 */ /* 0x000fe20000000000 */
[----:B---3--:R-:W-:-:S07]  /*0b20*/  DFMA R4, R4, R18, R16 ;  /* 0x000000120404722b */ /* 0x008fce0000000010 */
[----:B------:R2:W-:Y:S04]  /*0b30*/  STG.E.64 desc[UR16][R2.64], R4 ;  /* 0x0000000402007986 */ /* 0x0005e8000c101b10 */
.L_x_17:
[----:B------:R-:W-:Y:S05]  /*0b40*/  BRA.U !UP1, `(.L_x_13) ;  /* 0x0000000109507547 */ /* 0x000fea000b800000 */
[----:B------:R-:W3:Y:S01]  /*0b50*/  LDC.64 R8, c[0x0][0x380] ;  /* 0x0000e000ff087b82 */ /* 0x000ee20000000a00 */
[----:B-12---:R-:W-:Y:S01]  /*0b60*/  IADD3 R13, PT, PT, R0, R7, RZ ;  /* 0x00000007000d7210 */ /* 0x006fe20007ffe0ff */
[----:B------:R-:W-:-:S06]  /*0b70*/  UIADD3 UR4, UPT, UPT, -UR4, URZ, URZ ;  /* 0x000000ff04047290 */ /* 0x000fcc000fffe1ff */
[----:B------:R-:W1:Y:S01]  /*0b80*/  LDC.64 R10, c[0x0][0x388] ;  /* 0x0000e200ff0a7b82 */ /* 0x000e620000000a00 */
[----:B---3--:R-:W-:-:S04]  /*0b90*/  IMAD.WIDE.U32 R8, R7, 0x8, R8 ;  /* 0x0000000807087825 */ /* 0x008fc800078e0008 */
[----:B------:R-:W-:Y:S01]  /*0ba0*/  IMAD.MOV.U32 R0, RZ, RZ, R8 ;  /* 0x000000ffff007224 */ /* 0x000fe200078e0008 */
[----:B----4-:R-:W-:-:S07]  /*0bb0*/  MOV R15, R9 ;  /* 0x00000009000f7202 */ /* 0x010fce0000000f00 */
.L_x_18:
[----:B-1----:R-:W-:Y:S01]  /*0bc0*/  IMAD.WIDE R6, R13, 0x8, R10 ;  /* 0x000000080d067825 */ /* 0x002fe200078e020a */
[----:B------:R-:W-:-:S03]  /*0bd0*/  MOV R9, R15 ;  /* 0x0000000f00097202 */ /* 0x000fc60000000f00 */
[----:B------:R-:W-:Y:S02]  /*0be0*/  IMAD.MOV.U32 R8, RZ, RZ, R0 ;  /* 0x000000ffff087224 */ /* 0x000fe400078e0000 */
[----:B------:R-:W0:Y:S04]  /*0bf0*/  LDG.E.64 R6, desc[UR16][R6.64] ;  /* 0x0000001006067981 */ /* 0x000e28000c1e1b00 */
[----:B------:R-:W0:Y:S01]  /*0c00*/  LDG.E.64 R8, desc[UR16][R8.64] ;  /* 0x0000001008087981 */ /* 0x000e22000c1e1b00 */
[----:B------:R-:W-:Y:S01]  /*0c10*/  UIADD3 UR4, UPT, UPT, UR4, 0x1, URZ ;  /* 0x0000000104047890 */ /* 0x000fe2000fffe0ff */
[----:B------:R-:W-:Y:S01]  /*0c20*/  IADD3 R0, P0, PT, R0, 0x8, RZ ;  /* 0x0000000800007810 */ /* 0x000fe20007f1e0ff */
[----:B------:R-:W-:Y:S02]  /*0c30*/  VIADD R13, R13, 0x1 ;  /* 0x000000010d0d7836 */ /* 0x000fe40000000000 */
[----:B------:R-:W-:Y:S01]  /*0c40*/  UISETP.NE.AND UP0, UPT, UR4, URZ, UPT ;  /* 0x000000ff0400728c */ /* 0x000fe2000bf05270 */
[----:B------:R-:W-:Y:S01]  /*0c50*/  IADD3.X R15, PT, PT, RZ, R15, RZ, P0, !PT ;  /* 0x0000000fff0f7210 */ /* 0x000fe200007fe4ff */
[----:B0--3--:R-:W-:-:S07]  /*0c60*/  DFMA R4, R8, R6, R4 ;  /* 0x000000060804722b */ /* 0x009fce0000000004 */
[----:B------:R3:W-:Y:S01]  /*0c70*/  STG.E.64 desc[UR16][R2.64], R4 ;  /* 0x0000000402007986 */ /* 0x0007e2000c101b10 */
[----:B------:R-:W-:Y:S05]  /*0c80*/  BRA.U UP0, `(.L_x_18) ;  /* 0xfffffffd00cc7547 */ /* 0x000fea000b83ffff */
.L_x_13:
[----:B------:R-:W-:Y:S01]  /*0c90*/  IMAD.MOV.U32 R6, RZ, RZ, 0x652b82fe ;  /* 0x652b82feff067424 */ /* 0x000fe200078e00ff */
[----:B------:R-:W-:Y:S01]  /*0ca0*/  MOV R7, 0x3ff71547 ;  /* 0x3ff7154700077802 */ /* 0x000fe20000000f00 */
[----:B------:R-:W-:Y:S01]  /*0cb0*/  UMOV UR4, 0xfefa39ef ;  /* 0xfefa39ef00047882 */ /* 0x000fe20000000000 */
[----:B------:R-:W-:Y:S01]  /*0cc0*/  UMOV UR5, 0x3fe62e42 ;  /* 0x3fe62e4200057882 */ /* 0x000fe20000000000 */
[----:B-12---:R-:W-:Y:S01]  /*0cd0*/  DADD R12, -RZ, -R4 ;  /* 0x00000000ff0c7229 */ /* 0x006fe20000000904 */
[----:B------:R-:W-:Y:S02]  /*0ce0*/  BSSY.RECONVERGENT B0, `(.L_x_19) ;  /* 0x0000037000007945 */ /* 0x000fe40003800200 */
[----:B------:R-:W-:-:S07]  /*0cf0*/  DFMA R6, R4, -R6, 6.75539944105574400000e+15 ;  /* 0x433800000406742b */ /* 0x000fce0000000806 */
[----:B------:R-:W-:Y:S01]  /*0d00*/  FSETP.GEU.AND P0, PT, |R13|, 4.1917929649353027344, PT ;  /* 0x4086232b0d00780b */ /* 0x000fe20003f0e200 */
[----:B------:R-:W-:-:S08]  /*0d10*/  DADD R8, R6, -6.75539944105574400000e+15 ;  /* 0xc338000006087429 */ /* 0x000fd00000000000 */
[----:B------:R-:W-:Y:S01]  /*0d20*/  DFMA R10, R8, -UR4, -R4 ;  /* 0x80000004080a7c2b */ /* 0x000fe20008000804 */
[----:B------:R-:W-:Y:S01]  /*0d30*/  UMOV UR4, 0x3b39803f ;  /* 0x3b39803f00047882 */ /* 0x000fe20000000000 */
[----:B------:R-:W-:-:S06]  /*0d40*/  UMOV UR5, 0x3c7abc9e ;  /* 0x3c7abc9e00057882 */ /* 0x000fcc0000000000 */
[----:B------:R-:W-:Y:S01]  /*0d50*/  DFMA R8, R8, -UR4, R10 ;  /* 0x8000000408087c2b */ /* 0x000fe2000800000a */
[----:B------:R-:W-:Y:S01]  /*0d60*/  UMOV UR4, 0x69ce2bdf ;  /* 0x69ce2bdf00047882 */ /* 0x000fe20000000000 */
[----:B------:R-:W-:Y:S01]  /*0d70*/  IMAD.MOV.U32 R10, RZ, RZ, -0x35dec16 ;  /* 0xfca213eaff0a7424 */ /* 0x000fe200078e00ff */
[----:B------:R-:W-:Y:S01]  /*0d80*/  MOV R11, 0x3e928af3 ;  /* 0x3e928af3000b7802 */ /* 0x000fe20000000f00 */
[----:B------:R-:W-:-:S05]  /*0d90*/  UMOV UR5, 0x3e5ade15 ;  /* 0x3e5ade1500057882 */ /* 0x000fca0000000000 */
[----:B------:R-:W-:Y:S01]  /*0da0*/  DFMA R10, R8, UR4, R10 ;  /* 0x00000004080a7c2b */ /* 0x000fe2000800000a */
[----:B------:R-:W-:Y:S01]  /*0db0*/  UMOV UR4, 0x62401315 ;  /* 0x6240131500047882 */ /* 0x000fe20000000000 */
[----:B------:R-:W-:-:S06]  /*0dc0*/  UMOV UR5, 0x3ec71dee ;  /* 0x3ec71dee00057882 */ /* 0x000fcc0000000000 */
[----:B------:R-:W-:Y:S01]  /*0dd0*/  DFMA R10, R8, R10, UR4 ;  /* 0x00000004080a7e2b */ /* 0x000fe2000800000a */
        /* <DEDUP_REMOVED lines=20> */
[----:B------:R-:W-:-:S08]  /*0f20*/  DFMA R10, R8, R10, UR4 ;  /* 0x00000004080a7e2b */ /* 0x000fd0000800000a */
[----:B------:R-:W-:-:S08]  /*0f30*/  DFMA R10, R8, R10, 1 ;  /* 0x3ff00000080a742b */ /* 0x000fd0000000000a */
[----:B------:R-:W-:-:S10]  /*0f40*/  DFMA R10, R8, R10, 1 ;  /* 0x3ff00000080a742b */ /* 0x000fd4000000000a */
[----:B------:R-:W-:Y:S01]  /*0f50*/  IMAD R9, R6, 0x100000, R11 ;  /* 0x0010000006097824 */ /* 0x000fe200078e020b */
[----:B------:R-:W-:Y:S01]  /*0f60*/  MOV R8, R10 ;  /* 0x0000000a00087202 */ /* 0x000fe20000000f00 */
[----:B------:R-:W-:Y:S06]  /*0f70*/  @!P0 BRA `(.L_x_20) ;  /* 0x0000000000348947 */ /* 0x000fec0003800000 */
[----:B------:R-:W-:Y:S01]  /*0f80*/  FSETP.GEU.AND P1, PT, |R13|, 4.2275390625, PT ;  /* 0x408748000d00780b */ /* 0x000fe20003f2e200 */
[C---:B------:R-:W-:Y:S02]  /*0f90*/  DADD R8, -R4.reuse, +INF ;  /* 0x7ff0000004087429 */ /* 0x040fe40000000100 */
[----:B------:R-:W-:-:S08]  /*0fa0*/  DSETP.GT.AND P0, PT, R4, RZ, PT ;  /* 0x000000ff0400722a */ /* 0x000fd00003f04000 */
[----:B------:R-:W-:Y:S02]  /*0fb0*/  FSEL R8, R8, RZ, !P0 ;  /* 0x000000ff08087208 */ /* 0x000fe40004000000 */
[----:B------:R-:W-:Y:S01]  /*0fc0*/  @!P1 LEA.HI R0, R6, R6, RZ, 0x1 ;  /* 0x0000000606009211 */ /* 0x000fe200078f08ff */
[----:B0--34-:R-:W-:Y:S01]  /*0fd0*/  @!P1 IMAD.MOV.U32 R4, RZ, RZ, R10 ;  /* 0x000000ffff049224 */ /* 0x019fe200078e000a */
[----:B------:R-:W-:Y:S02]  /*0fe0*/  FSEL R9, R9, RZ, !P0 ;  /* 0x000000ff09097208 */ /* 0x000fe40004000000 */
[----:B------:R-:W-:-:S05]  /*0ff0*/  @!P1 SHF.R.S32.HI R5, RZ, 0x1, R0 ;  /* 0x00000001ff059819 */ /* 0x000fca0000011400 */
[----:B------:R-:W-:Y:S01]  /*1000*/  @!P1 IMAD.IADD R6, R6, 0x1, -R5 ;  /* 0x0000000106069824 */ /* 0x000fe200078e0a05 */
[----:B------:R-:W-:-:S04]  /*1010*/  @!P1 LEA R5, R5, R11, 0x14 ;  /* 0x0000000b05059211 */ /* 0x000fc800078ea0ff */
[----:B------:R-:W-:Y:S02]  /*1020*/  @!P1 LEA R7, R6, 0x3ff00000, 0x14 ;  /* 0x3ff0000006079811 */ /* 0x000fe400078ea0ff */
[----:B------:R-:W-:-:S06]  /*1030*/  @!P1 MOV R6, RZ ;  /* 0x000000ff00069202 */ /* 0x000fcc0000000f00 */
[----:B------:R-:W-:-:S11]  /*1040*/  @!P1 DMUL R8, R4, R6 ;  /* 0x0000000604089228 */ /* 0x000fd60000000000 */
.L_x_20:
[----:B------:R-:W-:Y:S05]  /*1050*/  BSYNC.RECONVERGENT B0 ;  /* 0x0000000000007941 */ /* 0x000fea0003800200 */
.L_x_19:
[----:B------:R-:W-:Y:S01]  /*1060*/  DADD R10, R8, 1 ;  /* 0x3ff00000080a7429 */ /* 0x000fe20000000000 */
[----:B------:R-:W-:Y:S05]  /*1070*/  BSSY.RECONVERGENT B0, `(.L_x_21) ;  /* 0x000000e000007945 */ /* 0x000fea0003800200 */
[----:B0--34-:R-:W0:Y:S04]  /*1080*/  MUFU.RCP64H R5, R11 ;  /* 0x0000000b00057308 */ /* 0x019e280000001800 */
[----:B------:R-:W-:-:S05]  /*1090*/  VIADD R4, R11, 0x300402 ;  /* 0x003004020b047836 */ /* 0x000fca0000000000 */
[----:B------:R-:W-:Y:S01]  /*10a0*/  FSETP.GEU.AND P0, PT, |R4|, 5.8789094863358348022e-39, PT ;  /* 0x004004020400780b */ /* 0x000fe20003f0e200 */
[----:B0-----:R-:W-:-:S08]  /*10b0*/  DFMA R6, -R10, R4, 1 ;  /* 0x3ff000000a06742b */ /* 0x001fd00000000104 */
[----:B------:R-:W-:-:S08]  /*10c0*/  DFMA R6, R6, R6, R6 ;  /* 0x000000060606722b */ /* 0x000fd00000000006 */
[----:B------:R-:W-:-:S08]  /*10d0*/  DFMA R6, R4, R6, R4 ;  /* 0x000000060406722b */ /* 0x000fd00000000004 */
[----:B------:R-:W-:-:S08]  /*10e0*/  DFMA R8, -R10, R6, 1 ;  /* 0x3ff000000a08742b */ /* 0x000fd00000000106 */
[----:B------:R-:W-:Y:S01]  /*10f0*/  DFMA R6, R6, R8, R6 ;  /* 0x000000080606722b */ /* 0x000fe20000000006 */
[----:B------:R-:W-:Y:S10]  /*1100*/  @P0 BRA `(.L_x_22) ;  /* 0x0000000000100947 */ /* 0x000ff40003800000 */
[----:B------:R-:W-:-:S04]  /*1110*/  LOP3.LUT R0, R11, 0x7fffffff, RZ, 0xc0, !PT ;  /* 0x7fffffff0b007812 */ /* 0x000fc800078ec0ff */
[----:B------:R-:W-:Y:S02]  /*1120*/  IADD3 R8, PT, PT, R0, -0x100000, RZ ;  /* 0xfff0000000087810 */ /* 0x000fe40007ffe0ff */
[----:B------:R-:W-:-:S07]  /*1130*/  MOV R0, 0x1150 ;  /* 0x0000115000007802 */ /* 0x000fce0000000f00 */
[----:B------:R-:W-:Y:S05]  /*1140*/  CALL.REL.NOINC `($__internal_0_$__cuda_sm20_dblrcp_rn_slowpath_v3) ;  /* 0x00000000000c7944 */ /* 0x000fea0003c00000 */
.L_x_22:
[----:B------:R-:W-:Y:S05]  /*1150*/  BSYNC.RECONVERGENT B0 ;  /* 0x0000000000007941 */ /* 0x000fea0003800200 */
.L_x_21:
[----:B------:R-:W-:Y:S01]  /*1160*/  STG.E.64 desc[UR16][R2.64], R6 ;  /* 0x0000000602007986 */ /* 0x000fe2000c101b10 */
[----:B------:R-:W-:Y:S05]  /*1170*/  EXIT ;  /* 0x000000000000794d */ /* 0x000fea0003800000 */
        .weak           $__internal_0_$__cuda_sm20_dblrcp_rn_slowpath_v3
        .type           $__internal_0_$__cuda_sm20_dblrcp_rn_slowpath_v3,@function
        .size           $__internal_0_$__cuda_sm20_dblrcp_rn_slowpath_v3,(.L_x_28 - $__internal_0_$__cuda_sm20_dblrcp_rn_slowpath_v3)
$__internal_0_$__cuda_sm20_dblrcp_rn_slowpath_v3:
[----:B------:R-:W-:Y:S01]  /*1180*/  IMAD.MOV.U32 R4, RZ, RZ, R10 ;  /* 0x000000ffff047224 */ /* 0x000fe200078e000a */
[----:B------:R-:W-:Y:S01]  /*1190*/  MOV R5, R11 ;  /* 0x0000000b00057202 */ /* 0x000fe20000000f00 */
[----:B------:R-:W-:Y:S05]  /*11a0*/  BSSY.RECONVERGENT B1, `(.L_x_23) ;  /* 0x0000024000017945 */ /* 0x000fea0003800200 */
[----:B------:R-:W-:-:S14]  /*11b0*/  DSETP.GTU.AND P0, PT, |R4|, +INF , PT ;  /* 0x7ff000000400742a */ /* 0x000fdc0003f0c200 */
[----:B------:R-:W-:Y:S05]  /*11c0*/  @P0 BRA `(.L_x_24) ;  /* 0x00000000007c0947 */ /* 0x000fea0003800000 */
[----:B------:R-:W-:-:S05]  /*11d0*/  LOP3.LUT R10, R11, 0x7fffffff, RZ, 0xc0, !PT ;  /* 0x7fffffff0b0a7812 */ /* 0x000fca00078ec0ff */
[----:B------:R-:W-:-:S05]  /*11e0*/  VIADD R6, R10, 0xffffffff ;  /* 0xffffffff0a067836 */ /* 0x000fca0000000000 */
[----:B------:R-:W-:-:S13]  /*11f0*/  ISETP.GE.U32.AND P0, PT, R6, 0x7fefffff, PT ;  /* 0x7fefffff0600780c */ /* 0x000fda0003f06070 */
[----:B------:R-:W-:Y:S02]  /*1200*/  @P0 LOP3.LUT R7, R5, 0x7ff00000, RZ, 0x3c, !PT ;  /* 0x7ff0000005070812 */ /* 0x000fe400078e3cff */
[----:B------:R-:W-:Y:S01]  /*1210*/  @P0 MOV R6, RZ ;  /* 0x000000ff00060202 */ /* 0x000fe20000000f00 */
[----:B------:R-:W-:Y:S06]  /*1220*/  @P0 BRA `(.L_x_25) ;  /* 0x00000000006c0947 */ /* 0x000fec0003800000 */
[----:B------:R-:W-:-:S13]  /*1230*/  ISETP.GE.U32.AND P0, PT, R10, 0x1000001, PT ;  /* 0x010000010a00780c */ /* 0x000fda0003f06070 */
[----:B------:R-:W-:Y:S05]  /*1240*/  @!P0 BRA `(.L_x_26) ;  /* 0x0000000000348947 */ /* 0x000fea0003800000 */
[----:B------:R-:W-:Y:S01]  /*1250*/  VIADD R7, R5, 0xc0200000 ;  /* 0xc020000005077836 */ /* 0x000fe20000000000 */
[----:B------:R-:W-:-:S03]  /*1260*/  MOV R6, R4 ;  /* 0x0000000400067202 */ /* 0x000fc60000000f00 */
[----:B------:R-:W0:Y:S03]  /*1270*/  MUFU.RCP64H R9, R7 ;  /* 0x0000000700097308 */ /* 0x000e260000001800 */
[----:B0-----:R-:W-:-:S08]  /*1280*/  DFMA R10, -R6, R8, 1 ;  /* 0x3ff00000060a742b */ /* 0x001fd00000000108 */
[----:B------:R-:W-:-:S08]  /*1290*/  DFMA R10, R10, R10, R10 ;  /* 0x0000000a0a0a722b */ /* 0x000fd0000000000a */
[----:B------:R-:W-:-:S08]  /*12a0*/  DFMA R10, R8, R10, R8 ;  /* 0x0000000a080a722b */ /* 0x000fd00000000008 */
[----:B------:R-:W-:-:S08]  /*12b0*/  DFMA R8, -R6, R10, 1 ;  /* 0x3ff000000608742b */ /* 0x000fd0000000010a */
[----:B------:R-:W-:-:S08]  /*12c0*/  DFMA R8, R10, R8, R10 ;  /* 0x000000080a08722b */ /* 0x000fd0000000000a */
[----:B------:R-:W-:-:S08]  /*12d0*/  DMUL R8, R8, 2.2250738585072013831e-308 ;  /* 0x0010000008087828 */ /* 0x000fd00000000000 */
[----:B------:R-:W-:-:S08]  /*12e0*/  DFMA R4, -R4, R8, 1 ;  /* 0x3ff000000404742b */ /* 0x000fd00000000108 */
[----:B------:R-:W-:-:S08]  /*12f0*/  DFMA R4, R4, R4, R4 ;  /* 0x000000040404722b */ /* 0x000fd00000000004 */
[----:B------:R-:W-:Y:S01]  /*1300*/  DFMA R6, R8, R4, R8 ;  /* 0x000000040806722b */ /* 0x000fe20000000008 */
[----:B------:R-:W-:Y:S10]  /*1310*/  BRA `(.L_x_25) ;  /* 0x0000000000307947 */ /* 0x000ff40003800000 */
.L_x_26:
[----:B------:R-:W-:Y:S01]  /*1320*/  DMUL R4, R4, 8.11296384146066816958e+31 ;  /* 0x4690000004047828 */ /* 0x000fe20000000000 */
[----:B------:R-:W-:-:S05]  /*1330*/  IMAD.MOV.U32 R6, RZ, RZ, R8 ;  /* 0x000000ffff067224 */ /* 0x000fca00078e0008 */
[----:B------:R-:W0:Y:S02]  /*1340*/  MUFU.RCP64H R7, R5 ;  /* 0x0000000500077308 */ /* 0x000e240000001800 */
[----:B0-----:R-:W-:-:S08]  /*1350*/  DFMA R8, -R4, R6, 1 ;  /* 0x3ff000000408742b */ /* 0x001fd00000000106 */
[----:B------:R-:W-:-:S08]  /*1360*/  DFMA R8, R8, R8, R8 ;  /* 0x000000080808722b */ /* 0x000fd00000000008 */
[----:B------:R-:W-:-:S08]  /*1370*/  DFMA R8, R6, R8, R6 ;  /* 0x000000080608722b */ /* 0x000fd00000000006 */
[----:B------:R-:W-:-:S08]  /*1380*/  DFMA R6, -R4, R8, 1 ;  /* 0x3ff000000406742b */ /* 0x000fd00000000108 */
[----:B------:R-:W-:-:S08]  /*1390*/  DFMA R6, R8, R6, R8 ;  /* 0x000000060806722b */ /* 0x000fd00000000008 */
[----:B------:R-:W-:Y:S01]  /*13a0*/  DMUL R6, R6, 8.11296384146066816958e+31 ;  /* 0x4690000006067828 */ /* 0x000fe20000000000 */
[----:B------:R-:W-:Y:S10]  /*13b0*/  BRA `(.L_x_25) ;  /* 0x0000000000087947 */ /* 0x000ff40003800000 */
.L_x_24:
[----:B------:R-:W-:Y:S02]  /*13c0*/  LOP3.LUT R7, R5, 0x80000, RZ, 0xfc, !PT ;  /* 0x0008000005077812 */ /* 0x000fe400078efcff */
[----:B------:R-:W-:-:S07]  /*13d0*/  MOV R6, R4 ;  /* 0x0000000400067202 */ /* 0x000fce0000000f00 */
.L_x_25:
[----:B------:R-:W-:Y:S05]  /*13e0*/  BSYNC.RECONVERGENT B1 ;  /* 0x0000000000017941 */ /* 0x000fea0003800200 */
.L_x_23:
[----:B------:R-:W-:Y:S01]  /*13f0*/  IMAD.MOV.U32 R4, RZ, RZ, R0 ;  /* 0x000000ffff047224 */ /* 0x000fe200078e0000 */
[----:B------:R-:W-:-:S04]  /*1400*/  MOV R5, 0x0 ;  /* 0x0000000000057802 */ /* 0x000fc80000000f00 */
[----:B------:R-:W-:Y:S05]  /*1410*/  RET.REL.NODEC R4 `(_Z13forward_layerPdS_S_S_ii) ;  /* 0xffffffe804f87950 */ /* 0x000fea0003c3ffff */
.L_x_27:
        /* <DEDUP_REMOVED lines=14> */
.L_x_28:


//--------------------- .nv.shared.reserved.0     --------------------------
	.section	.nv.shared.reserved.0,"aw",@nobits
	.weak		__nv_reservedSMEM_offset_0_alias
	.size		__nv_reservedSMEM_offset_0_alias, 0, 64
	.other		__nv_reservedSMEM_offset_0_alias,@"STO_CUDA_RESERVED_SHARED STV_DEFAULT"
__nv_reservedSMEM_offset_0_alias:
	.zero		0
	.zero		64


//--------------------- .nv.constant0._Z14backward_layerPdS_S_S_S_S_iidb --------------------------
	.section	.nv.constant0._Z14backward_layerPdS_S_S_S_S_iidb,"a",@progbits
	.sectionflags	@""
	.align	4
.nv.constant0._Z14backward_layerPdS_S_S_S_S_iidb:
	.zero		961


//--------------------- .nv.constant0._Z13forward_layerPdS_S_S_ii --------------------------
	.section	.nv.constant0._Z13forward_layerPdS_S_S_ii,"a",@progbits
	.sectionflags	@""
	.align	4
.nv.constant0._Z13forward_layerPdS_S_S_ii:
	.zero		936


//--------------------- SYMBOLS --------------------------

	.type		.nv.reservedSmem.offset0,@object
	.size		.nv.reservedSmem.offset0,0x4
